	.target	sm_90a

	.elftype	@"ET_EXEC"


//--------------------- .note.nv.tkinfo           --------------------------
	.section	.note.nv.tkinfo,"",@"SHT_NOTE"
	.sectionflags	@"SHF_NOTE_NV_TKINFO"
	.tkinfo
        /*0018*/ 	.word	0x00000002
        /*0030*/ 	.string	""
        /*0030*/ 	.string	"ptxas"
        /*0030*/ 	.string	"Cuda compilation tools, release 13.0, V13.0.88"
        /*0030*/ 	.string	"Build cuda_13.0.r13.0/compiler.36424714_0"
        /*0030*/ 	.string	"-v  -suppress-debug-info  -lineinfo  -arch sm_90a "



//--------------------- .note.nv.cuinfo           --------------------------
	.section	.note.nv.cuinfo,"",@"SHT_NOTE"
	.sectionflags	@"SHF_NOTE_NV_CUINFO"
        /*0018*/ 	.short	0x0002
        /*001a*/ 	.short	0x005a
        /*001c*/ 	.short	0x0082
	.zero		2


//--------------------- .nv.info                  --------------------------
	.section	.nv.info,"",@"SHT_CUDA_INFO"
	.align	4


	//----- nvinfo : EIATTR_REGCOUNT
	.align		4
        /*0000*/ 	.byte	0x04, 0x2f
        /*0002*/ 	.short	(.L_1 - .L_0)
	.align		4
.L_0:
        /*0004*/ 	.word	index@(gluon_wgmma)
        /*0008*/ 	.word	0x0000003a


	//----- nvinfo : EIATTR_FRAME_SIZE
	.align		4
.L_1:
        /*000c*/ 	.byte	0x04, 0x11
        /*000e*/ 	.short	(.L_3 - .L_2)
	.align		4
.L_2:
        /*0010*/ 	.word	index@(gluon_wgmma)
        /*0014*/ 	.word	0x00000000


	//----- nvinfo : EIATTR_MIN_STACK_SIZE
	.align		4
.L_3:
        /*0018*/ 	.byte	0x04, 0x12
        /*001a*/ 	.short	(.L_5 - .L_4)
	.align		4
.L_4:
        /*001c*/ 	.word	index@(gluon_wgmma)
        /*0020*/ 	.word	0x00000000
.L_5:


//--------------------- .nv.compat                --------------------------
	.section	.nv.compat,"",@"SHT_CUDA_COMPAT_INFO"
	.align	4
        /*0000*/ 	.byte	0x02, 0x09, 0x01, 0x00, 0x02, 0x02, 0x04, 0x00, 0x02, 0x05, 0x05, 0x00, 0x03, 0x07, 0x01, 0x01
        /*0010*/ 	.byte	0x02, 0x03, 0x03, 0x00, 0x02, 0x06, 0x01, 0x00, 0x04, 0x0b, 0x08, 0x00, 0x00, 0x00, 0x00, 0x00
        /*0020*/ 	.byte	0x00, 0x00, 0x00, 0x00


//--------------------- .nv.info.gluon_wgmma      --------------------------
	.section	.nv.info.gluon_wgmma,"",@"SHT_CUDA_INFO"
	.sectionflags	@""
	.align	4


	//----- nvinfo : EIATTR_CUDA_API_VERSION
	.align		4
        /*0000*/ 	.byte	0x04, 0x37
        /*0002*/ 	.short	(.L_7 - .L_6)
.L_6:
        /*0004*/ 	.word	0x00000082


	//----- nvinfo : EIATTR_KPARAM_INFO
	.align		4
.L_7:
        /*0008*/ 	.byte	0x04, 0x17
        /*000a*/ 	.short	(.L_9 - .L_8)
.L_8:
        /*000c*/ 	.word	0x00000000
        /*0010*/ 	.short	0x000a
        /*0012*/ 	.short	0x0048
        /*0014*/ 	.byte	0x00, 0xf4, 0x21, 0x00


	//----- nvinfo : EIATTR_KPARAM_INFO
	.align		4
.L_9:
        /*0018*/ 	.byte	0x04, 0x17
        /*001a*/ 	.short	(.L_11 - .L_10)
.L_10:
        /*001c*/ 	.word	0x00000000
        /*0020*/ 	.short	0x0009
        /*0022*/ 	.short	0x0040
        /*0024*/ 	.byte	0x00, 0xf4, 0x21, 0x00


	//----- nvinfo : EIATTR_KPARAM_INFO
	.align		4
.L_11:
        /*0028*/ 	.byte	0x04, 0x17
        /*002a*/ 	.short	(.L_13 - .L_12)
.L_12:
        /*002c*/ 	.word	0x00000000
        /*0030*/ 	.short	0x0008
        /*0032*/ 	.short	0x0038
        /*0034*/ 	.byte	0x00, 0xf0, 0x21, 0x00


	//----- nvinfo : EIATTR_KPARAM_INFO
	.align		4
.L_13:
        /*0038*/ 	.byte	0x04, 0x17
        /*003a*/ 	.short	(.L_15 - .L_14)
.L_14:
        /*003c*/ 	.word	0x00000000
        /*0040*/ 	.short	0x0007
        /*0042*/ 	.short	0x0030
        /*0044*/ 	.byte	0x00, 0xf0, 0x21, 0x00


	//----- nvinfo : EIATTR_KPARAM_INFO
	.align		4
.L_15:
        /*0048*/ 	.byte	0x04, 0x17
        /*004a*/ 	.short	(.L_17 - .L_16)
.L_16:
        /*004c*/ 	.word	0x00000000
        /*0050*/ 	.short	0x0006
        /*0052*/ 	.short	0x0028
        /*0054*/ 	.byte	0x00, 0xf0, 0x21, 0x00


	//----- nvinfo : EIATTR_KPARAM_INFO
	.align		4
.L_17:
        /*0058*/ 	.byte	0x04, 0x17
        /*005a*/ 	.short	(.L_19 - .L_18)
.L_18:
        /*005c*/ 	.word	0x00000000
        /*0060*/ 	.short	0x0005
        /*0062*/ 	.short	0x0020
        /*0064*/ 	.byte	0x00, 0xf0, 0x11, 0x00


	//----- nvinfo : EIATTR_KPARAM_INFO
	.align		4
.L_19:
        /*0068*/ 	.byte	0x04, 0x17
        /*006a*/ 	.short	(.L_21 - .L_20)
.L_20:
        /*006c*/ 	.word	0x00000000
        /*0070*/ 	.short	0x0004
        /*0072*/ 	.short	0x001c
        /*0074*/ 	.byte	0x00, 0xf0, 0x11, 0x00


	//----- nvinfo : EIATTR_KPARAM_INFO
	.align		4
.L_21:
        /*0078*/ 	.byte	0x04, 0x17
        /*007a*/ 	.short	(.L_23 - .L_22)
.L_22:
        /*007c*/ 	.word	0x00000000
        /*0080*/ 	.short	0x0003
        /*0082*/ 	.short	0x0018
        /*0084*/ 	.byte	0x00, 0xf0, 0x11, 0x00


	//----- nvinfo : EIATTR_KPARAM_INFO
	.align		4
.L_23:
        /*0088*/ 	.byte	0x04, 0x17
        /*008a*/ 	.short	(.L_25 - .L_24)
.L_24:
        /*008c*/ 	.word	0x00000000
        /*0090*/ 	.short	0x0002
        /*0092*/ 	.short	0x0010
        /*0094*/ 	.byte	0x00, 0xf4, 0x21, 0x00


	//----- nvinfo : EIATTR_KPARAM_INFO
	.align		4
.L_25:
        /*0098*/ 	.byte	0x04, 0x17
        /*009a*/ 	.short	(.L_27 - .L_26)
.L_26:
        /*009c*/ 	.word	0x00000000
        /*00a0*/ 	.short	0x0001
        /*00a2*/ 	.short	0x0008
        /*00a4*/ 	.byte	0x00, 0xf4, 0x21, 0x00


	//----- nvinfo : EIATTR_KPARAM_INFO
	.align		4
.L_27:
        /*00a8*/ 	.byte	0x04, 0x17
        /*00aa*/ 	.short	(.L_29 - .L_28)
.L_28:
        /*00ac*/ 	.word	0x00000000
        /*00b0*/ 	.short	0x0000
        /*00b2*/ 	.short	0x0000
        /*00b4*/ 	.byte	0x00, 0xf4, 0x21, 0x00


	//----- nvinfo : EIATTR_SPARSE_MMA_MASK
	.align		4
.L_29:
        /*00b8*/ 	.byte	0x03, 0x50
        /*00ba*/ 	.short	0x0000


	//----- nvinfo : EIATTR_MAXREG_COUNT
	.align		4
        /*00bc*/ 	.byte	0x03, 0x1b
        /*00be*/ 	.short	0x00ff


	//----- nvinfo : EIATTR_NUM_BARRIERS
	.align		4
        /*00c0*/ 	.byte	0x02, 0x4c
        /*00c2*/ 	.byte	0x01
	.zero		1


	//----- nvinfo : EIATTR_MERCURY_ISA_VERSION
	.align		4
        /*00c4*/ 	.byte	0x03, 0x5f
        /*00c6*/ 	.short	0x0101


	//----- nvinfo : EIATTR_INT_WARP_WIDE_INSTR_OFFSETS
	.align		4
        /*00c8*/ 	.byte	0x04, 0x31
        /*00ca*/ 	.short	(.L_31 - .L_30)


	//   ....[0]....
.L_30:
        /*00cc*/ 	.word	0x00001350


	//   ....[1]....
        /*00d0*/ 	.word	0x00001370


	//   ....[2]....
        /*00d4*/ 	.word	0x00001380


	//   ....[3]....
        /*00d8*/ 	.word	0x00001460


	//   ....[4]....
        /*00dc*/ 	.word	0x00001720


	//   ....[5]....
        /*00e0*/ 	.word	0x00001730


	//   ....[6]....
        /*00e4*/ 	.word	0x000017a0


	//   ....[7]....
        /*00e8*/ 	.word	0x000017b0


	//   ....[8]....
        /*00ec*/ 	.word	0x00001d20


	//   ....[9]....
        /*00f0*/ 	.word	0x00001d30


	//----- nvinfo : EIATTR_COOP_GROUP_MASK_REGIDS
	.align		4
.L_31:
        /*00f4*/ 	.byte	0x04, 0x29
        /*00f6*/ 	.short	(.L_33 - .L_32)


	//   ....[0]....
.L_32:
        /*00f8*/ 	.word	0xffffffff


	//   ....[1]....
        /*00fc*/ 	.word	0xffffffff


	//   ....[2]....
        /*0100*/ 	.word	0xffffffff


	//----- nvinfo : EIATTR_COOP_GROUP_INSTR_OFFSETS
	.align		4
.L_33:
        /*0104*/ 	.byte	0x04, 0x28
        /*0106*/ 	.short	(.L_35 - .L_34)


	//   ....[0]....
.L_34:
        /*0108*/ 	.word	0x00000150


	//   ....[1]....
        /*010c*/ 	.word	0x00000700


	//   ....[2]....
        /*0110*/ 	.word	0x00000cf0


	//----- nvinfo : EIATTR_MBARRIER_INSTR_OFFSETS
	.align		4
.L_35:
        /*0114*/ 	.byte	0x04, 0x39
        /*0116*/ 	.short	(.L_37 - .L_36)


	//   ....[0]....
.L_36:
        /*0118*/ 	.word	0x000014c0
        /*011c*/ 	.word	0x000000ff
        /*0120*/ 	.word	0x00012000
        /*0124*/ 	.short	0x0100
        /*0126*/ 	.byte	0x10
	.zero		1


	//   ....[1]....
        /*0128*/ 	.word	0x000014e0
        /*012c*/ 	.word	0x000000ff
        /*0130*/ 	.word	0x00012008
        /*0134*/ 	.short	0x0100
        /*0136*/ 	.byte	0x10
	.zero		1


	//   ....[2]....
        /*0138*/ 	.word	0x00001510
        /*013c*/ 	.word	0x000000ff
        /*0140*/ 	.word	0x00012010
        /*0144*/ 	.short	0x0100
        /*0146*/ 	.byte	0x10
	.zero		1


	//   ....[3]....
        /*0148*/ 	.word	0x00001860
        /*014c*/ 	.word	0x000000ff
        /*0150*/ 	.word	0x00012000
        /*0154*/ 	.short	0x010a
        /*0156*/ 	.byte	0x14
	.zero		1


	//   ....[4]....
        /*0158*/ 	.word	0x00001bc0
        /*015c*/ 	.word	0x000000ff
        /*0160*/ 	.word	0x00012000
        /*0164*/ 	.short	0x0108
        /*0166*/ 	.byte	0x10
	.zero		1


	//   ....[5]....
        /*0168*/ 	.word	0x00001ce0
        /*016c*/ 	.word	0x000000ff
        /*0170*/ 	.word	0x00012008
        /*0174*/ 	.short	0x0108
        /*0176*/ 	.byte	0x10
	.zero		1


	//   ....[6]....
        /*0178*/ 	.word	0x00001d60
        /*017c*/ 	.word	0x000000ff
        /*0180*/ 	.word	0x00012010
        /*0184*/ 	.short	0x0108
        /*0186*/ 	.byte	0x10
	.zero		1


	//   ....[7]....
        /*0188*/ 	.word	0x00001e30
        /*018c*/ 	.word	0x000000ff
        /*0190*/ 	.word	0x00012000
        /*0194*/ 	.short	0x010a
        /*0196*/ 	.byte	0x14
	.zero		1


	//----- nvinfo : EIATTR_NUM_MBARRIERS
	.align		4
.L_37:
        /*0198*/ 	.byte	0x03, 0x38
        /*019a*/ 	.short	0x0003


	//----- nvinfo : EIATTR_EXIT_INSTR_OFFSETS
	.align		4
        /*019c*/ 	.byte	0x04, 0x1c
        /*019e*/ 	.short	(.L_39 - .L_38)


	//   ....[0]....
.L_38:
        /*01a0*/ 	.word	0x00001e20


	//----- nvinfo : EIATTR_REQNTID
	.align		4
.L_39:
        /*01a4*/ 	.byte	0x04, 0x10
        /*01a6*/ 	.short	(.L_41 - .L_40)
.L_40:
        /*01a8*/ 	.word	0x00000100
        /*01ac*/ 	.word	0x00000001
        /*01b0*/ 	.word	0x00000001


	//----- nvinfo : EIATTR_CRS_STACK_SIZE
	.align		4
.L_41:
        /*01b4*/ 	.byte	0x04, 0x1e
        /*01b6*/ 	.short	(.L_43 - .L_42)
.L_42:
        /*01b8*/ 	.word	0x00000000


	//----- nvinfo : EIATTR_CBANK_PARAM_SIZE
	.align		4
.L_43:
        /*01bc*/ 	.byte	0x03, 0x19
        /*01be*/ 	.short	0x0050


	//----- nvinfo : EIATTR_PARAM_CBANK
	.align		4
        /*01c0*/ 	.byte	0x04, 0x0a
        /*01c2*/ 	.short	(.L_45 - .L_44)
	.align		4
.L_44:
        /*01c4*/ 	.word	index@(.nv.constant0.gluon_wgmma)
        /*01c8*/ 	.short	0x0210
        /*01ca*/ 	.short	0x0050


	//----- nvinfo : EIATTR_SW_WAR
	.align		4
.L_45:
        /*01cc*/ 	.byte	0x04, 0x36
        /*01ce*/ 	.short	(.L_47 - .L_46)
.L_46:
        /*01d0*/ 	.word	0x00000008
.L_47:


//--------------------- .nv.callgraph             --------------------------
	.section	.nv.callgraph,"",@"SHT_CUDA_CALLGRAPH"
	.align	4
	.sectionentsize	8
	.align		4
        /*0000*/ 	.word	0x00000000
	.align		4
        /*0004*/ 	.word	0xffffffff
	.align		4
        /*0008*/ 	.word	0x00000000
	.align		4
        /*000c*/ 	.word	0xfffffffe
	.align		4
        /*0010*/ 	.word	0x00000000
	.align		4
        /*0014*/ 	.word	0xfffffffd
	.align		4
        /*0018*/ 	.word	0x00000000
	.align		4
        /*001c*/ 	.word	0xfffffffc


//--------------------- .text.gluon_wgmma         --------------------------
	.section	.text.gluon_wgmma,"ax",@progbits
	.align	128
        .global         gluon_wgmma
        .type           gluon_wgmma,@function
        .size           gluon_wgmma,(.L_x_52 - gluon_wgmma)
        .other          gluon_wgmma,@"STO_CUDA_ENTRY STV_DEFAULT"
gluon_wgmma:
.text.gluon_wgmma:
[----:B------:R-:W-:Y:S01]  /*0000*/  LDC R1, c[0x0][0x28] ;  /* 0x00000a00ff017b82 */ /* 0x000fe20000000800 */
[----:B------:R-:W1:Y:S07]  /*0010*/  S2R R0, SR_TID.X ;  /* 0x0000000000007919 */ /* 0x000e6e0000002100 */
[----:B------:R-:W2:Y:S01]  /*0020*/  S2UR UR4, SR_CgaCtaId ;  /* 0x00000000000479c3 */ /* 0x000ea20000008800 */
[----:B------:R-:W-:Y:S01]  /*0030*/  UMOV UR16, 0x400 ;  /* 0x0000040000107882 */ /* 0x000fe20000000000 */
[----:B------:R-:W-:Y:S01]  /*0040*/  ULDC UR6, c[0x0][0xc] ;  /* 0x0000030000067ab9 */ /* 0x000fe20000000800 */
[----:B------:R-:W-:Y:S01]  /*0050*/  ULDC.64 UR28, c[0x0][0x250] ;  /* 0x00009400001c7ab9 */ /* 0x000fe20000000a00 */
[----:B------:R-:W-:Y:S04]  /*0060*/  BSSY B0, `(.L_x_0) ;  /* 0x000001f000007945 */ /* 0x000fe80003800000 */
[----:B------:R-:W3:Y:S08]  /*0070*/  LDC R2, c[0x0][0x228] ;  /* 0x00008a00ff027b82 */ /* 0x000ef00000000800 */
[----:B------:R-:W4:Y:S08]  /*0080*/  LDC R8, c[0x0][0x230] ;  /* 0x00008c00ff087b82 */ /* 0x000f300000000800 */
[----:B------:R-:W-:Y:S01]  /*0090*/  S2UR UR30, SR_CTAID.Y ;  /* 0x00000000001e79c3 */ /* 0x000fe20000002600 */
[----:B--2---:R-:W-:-:S03]  /*00a0*/  ULEA UR16, UR4, UR16, 0x18 ;  /* 0x0000001004107291 */ /* 0x004fc6000f8ec03f */
[----:B------:R-:W-:Y:S01]  /*00b0*/  ULDC UR4, c[0x0][0x10] ;  /* 0x0000040000047ab9 */ /* 0x000fe20000000800 */
[----:B-1----:R-:W-:-:S03]  /*00c0*/  LOP3.LUT R6, R0, 0xff, RZ, 0xc0, !PT ;  /* 0x000000ff00067812 */ /* 0x002fc600078ec0ff */
[----:B------:R-:W1:Y:S01]  /*00d0*/  S2UR UR5, SR_CTAID.Z ;  /* 0x00000000000579c3 */ /* 0x000e620000002700 */
[----:B---3--:R-:W-:Y:S01]  /*00e0*/  VIADD R2, R2, 0xffffffff ;  /* 0xffffffff02027836 */ /* 0x008fe20000000000 */
[C---:B------:R-:W-:Y:S02]  /*00f0*/  ISETP.GE.U32.AND P0, PT, R6.reuse, 0x20, PT ;  /* 0x000000200600780c */ /* 0x040fe40003f06070 */
[C---:B------:R-:W-:Y:S02]  /*0100*/  ISETP.NE.U32.AND P2, PT, R6.reuse, RZ, PT ;  /* 0x000000ff0600720c */ /* 0x040fe40003f45070 */
[----:B------:R-:W-:Y:S02]  /*0110*/  LEA R11, R6, UR16, 0x2 ;  /* 0x00000010060b7c11 */ /* 0x000fe4000f8e10ff */
[----:B------:R-:W2:Y:S01]  /*0120*/  S2UR UR31, SR_CTAID.X ;  /* 0x00000000001f79c3 */ /* 0x000ea20000002500 */
[----:B----4-:R-:W-:-:S06]  /*0130*/  VIADD R9, R8, 0xffffffff ;  /* 0xffffffff08097836 */ /* 0x010fcc0000000000 */
[----:B------:R3:W-:Y:S01]  /*0140*/  @!P0 STS [R11], RZ ;  /* 0x000000ff0b008388 */ /* 0x0007e20000000800 */
[----:B------:R-:W-:-:S03]  /*0150*/  NOP ;  /* 0x0000000000007918 */ /* 0x000fc60000000000 */
[----:B------:R3:W-:Y:S01]  /*0160*/  @!P2 STS [UR16+0x24], R2 ;  /* 0x00002402ff00a988 */ /* 0x0007e20008000810 */
[----:B-1----:R-:W-:-:S03]  /*0170*/  UIMAD UR4, UR5, UR4, UR30 ;  /* 0x00000004050472a4 */ /* 0x002fc6000f8e021e */
[----:B------:R3:W-:Y:S01]  /*0180*/  @!P2 STS [UR16+0x20], R9 ;  /* 0x00002009ff00a988 */ /* 0x0007e20008000810 */
[----:B--2---:R-:W-:-:S04]  /*0190*/  UIMAD UR4, UR4, UR6, UR31 ;  /* 0x00000006040472a4 */ /* 0x004fc8000f8e021f */
[----:B------:R-:W-:-:S03]  /*01a0*/  UIMAD UR5, UR4, 0x180, URZ ;  /* 0x00000180040578a4 */ /* 0x000fc6000f8e023f */
[----:B------:R-:W-:Y:S01]  /*01b0*/  UMOV UR4, URZ ;  /* 0x0000003f00047c82 */ /* 0x000fe20008000000 */
[----:B------:R-:W-:-:S04]  /*01c0*/  UIADD3 UR24, UP0, UR5, UR28, URZ ;  /* 0x0000001c05187290 */ /* 0x000fc8000ff1e03f */
[----:B------:R-:W-:Y:S01]  /*01d0*/  ULEA.HI.X.SX32 UR25, UR5, UR29, 0x1, UP0 ;  /* 0x0000001d05197291 */ /* 0x000fe200080f0e3f */
[----:B---3--:R-:W-:Y:S11]  /*01e0*/  @P2 BRA `(.L_x_1) ;  /* 0x0000000000182947 */ /* 0x008ff60003800000 */
[----:B------:R-:W1:Y:S01]  /*01f0*/  LDS R3, [UR16+0x8] ;  /* 0x00000810ff037984 */ /* 0x000e620008000800 */
[----:B------:R-:W2:Y:S01]  /*0200*/  LDC.64 R12, c[0x0][0x210] ;  /* 0x00008400ff0c7b82 */ /* 0x000ea20000000a00 */
[----:B------:R-:W-:Y:S02]  /*0210*/  IMAD.MOV.U32 R4, RZ, RZ, 0x70 ;  /* 0x00000070ff047424 */ /* 0x000fe400078e00ff */
[----:B--2---:R2:W-:Y:S03]  /*0220*/  STS.64 [UR16], R12 ;  /* 0x0000000cff007988 */ /* 0x0045e60008000a10 */
[----:B-1----:R-:W-:-:S05]  /*0230*/  LOP3.LUT R3, R3, 0x10, R4, 0xd8, !PT ;  /* 0x0000001003037812 */ /* 0x002fca00078ed804 */
[----:B------:R2:W-:Y:S02]  /*0240*/  STS [UR16+0x8], R3 ;  /* 0x00000803ff007988 */ /* 0x0005e40008000810 */
.L_x_1:
[----:B------:R-:W-:Y:S05]  /*0250*/  BSYNC B0 ;  /* 0x0000000000007941 */ /* 0x000fea0003800000 */
.L_x_0:
[----:B------:R-:W-:Y:S04]  /*0260*/  BSSY B0, `(.L_x_2) ;  /* 0x000000a000007945 */ /* 0x000fe80003800000 */
[----:B------:R-:W-:Y:S05]  /*0270*/  @P2 BRA `(.L_x_3) ;  /* 0x0000000000202947 */ /* 0x000fea0003800000 */
[----:B--2---:R-:W1:Y:S01]  /*0280*/  LDS R3, [UR16+0x34] ;  /* 0x00003410ff037984 */ /* 0x004e620008000800 */
[----:B------:R-:W-:Y:S02]  /*0290*/  IMAD.MOV.U32 R4, RZ, RZ, 0x3f000000 ;  /* 0x3f000000ff047424 */ /* 0x000fe400078e00ff */
[----:B------:R-:W-:Y:S01]  /*02a0*/  @!P2 IMAD.MOV.U32 R5, RZ, RZ, 0x7f ;  /* 0x0000007fff05a424 */ /* 0x000fe200078e00ff */
[----:B------:R-:W2:Y:S02]  /*02b0*/  @!P2 LDS R10, [UR16+0x38] ;  /* 0x00003810ff0aa984 */ /* 0x000ea40008000800 */
[----:B-1----:R-:W-:Y:S02]  /*02c0*/  LOP3.LUT R3, R3, 0xff000000, R4, 0xb8, !PT ;  /* 0xff00000003037812 */ /* 0x002fe400078eb804 */
[----:B--2---:R-:W-:-:S03]  /*02d0*/  @!P2 LOP3.LUT R4, R10, 0xff, R5, 0xb8, !PT ;  /* 0x000000ff0a04a812 */ /* 0x004fc600078eb805 */
[----:B------:R1:W-:Y:S04]  /*02e0*/  STS [UR16+0x34], R3 ;  /* 0x00003403ff007988 */ /* 0x0003e80008000810 */
[----:B------:R1:W-:Y:S02]  /*02f0*/  @!P2 STS [UR16+0x38], R4 ;  /* 0x00003804ff00a988 */ /* 0x0003e40008000810 */
.L_x_3:
[----:B------:R-:W-:Y:S05]  /*0300*/  BSYNC B0 ;  /* 0x0000000000007941 */ /* 0x000fea0003800000 */
.L_x_2:
[----:B------:R-:W-:Y:S04]  /*0310*/  BSSY B0, `(.L_x_4) ;  /* 0x000000e000007945 */ /* 0x000fe80003800000 */
[----:B------:R-:W-:Y:S05]  /*0320*/  @P2 BRA `(.L_x_5) ;  /* 0x0000000000302947 */ /* 0x000fea0003800000 */
[----:B-1----:R-:W1:Y:S01]  /*0330*/  LDS R4, [UR16+0x34] ;  /* 0x00003410ff047984 */ /* 0x002e620008000800 */
[----:B--2---:R-:W2:Y:S03]  /*0340*/  LDC.64 R12, c[0x0][0x238] ;  /* 0x00008e00ff0c7b82 */ /* 0x004ea60000000a00 */
[----:B------:R-:W3:Y:S01]  /*0350*/  LDS R3, [UR16+0x1c] ;  /* 0x00001c10ff037984 */ /* 0x000ee20008000800 */
[C---:B--2---:R-:W-:Y:S01]  /*0360*/  SHF.L.U64.HI R10, R12.reuse, 0x1, R13 ;  /* 0x000000010c0a7819 */ /* 0x044fe2000001020d */
[----:B------:R-:W-:-:S03]  /*0370*/  IMAD.SHL.U32 R5, R12, 0x2, RZ ;  /* 0x000000020c057824 */ /* 0x000fc600078e00ff */
[--C-:B------:R-:W-:Y:S02]  /*0380*/  SHF.R.U32.HI R12, RZ, 0x4, R10.reuse ;  /* 0x00000004ff0c7819 */ /* 0x100fe4000001160a */
[----:B------:R-:W-:-:S05]  /*0390*/  SHF.R.U64 R5, R5, 0x4, R10 ;  /* 0x0000000405057819 */ /* 0x000fca000000120a */
[----:B------:R4:W-:Y:S01]  /*03a0*/  STS [UR16+0xc], R5 ;  /* 0x00000c05ff007988 */ /* 0x0009e20008000810 */
[----:B-1----:R-:W-:Y:S02]  /*03b0*/  LOP3.LUT R4, R4, 0x7, RZ, 0xb8, !PT ;  /* 0x0000000704047812 */ /* 0x002fe400078eb8ff */
[----:B---3--:R-:W-:-:S03]  /*03c0*/  LOP3.LUT R3, R3, 0xf, R12, 0xb8, !PT ;  /* 0x0000000f03037812 */ /* 0x008fc600078eb80c */
[----:B------:R4:W-:Y:S04]  /*03d0*/  STS [UR16+0x34], R4 ;  /* 0x00003404ff007988 */ /* 0x0009e80008000810 */
[----:B------:R4:W-:Y:S02]  /*03e0*/  STS [UR16+0x1c], R3 ;  /* 0x00001c03ff007988 */ /* 0x0009e40008000810 */
.L_x_5:
[----:B------:R-:W-:Y:S05]  /*03f0*/  BSYNC B0 ;  /* 0x0000000000007941 */ /* 0x000fea0003800000 */
.L_x_4:
[----:B------:R-:W-:Y:S04]  /*0400*/  BSSY B1, `(.L_x_6) ;  /* 0x000001a000017945 */ /* 0x000fe80003800000 */
[----:B------:R-:W-:Y:S04]  /*0410*/  BSSY B0, `(.L_x_7) ;  /* 0x0000015000007945 */ /* 0x000fe80003800000 */
[----:B------:R-:W-:Y:S05]  /*0420*/  @P2 BRA `(.L_x_8) ;  /* 0x0000000000202947 */ /* 0x000fea0003800000 */
[----:B-12-4-:R-:W1:Y:S02]  /*0430*/  LDS R3, [UR16+0x34] ;  /* 0x00003410ff037984 */ /* 0x016e640008000800 */
[----:B-1----:R-:W-:-:S05]  /*0440*/  LOP3.LUT R3, R3, 0x38, RZ, 0xb8, !PT ;  /* 0x0000003803037812 */ /* 0x002fca00078eb8ff */
[----:B------:R1:W-:Y:S01]  /*0450*/  STS [UR16+0x34], R3 ;  /* 0x00003403ff007988 */ /* 0x0003e20008000810 */
[----:B------:R-:W-:Y:S05]  /*0460*/  @P2 BRA `(.L_x_9) ;  /* 0x0000000000202947 */ /* 0x000fea0003800000 */
[----:B-1----:R-:W1:Y:S01]  /*0470*/  LDS R3, [UR16+0x8] ;  /* 0x00000810ff037984 */ /* 0x002e620008000800 */
[----:B------:R-:W-:-:S05]  /*0480*/  IMAD.MOV.U32 R4, RZ, RZ, 0x780 ;  /* 0x00000780ff047424 */ /* 0x000fca00078e00ff */
[----:B-1----:R-:W-:-:S05]  /*0490*/  LOP3.LUT R3, R3, 0x300, R4, 0xd8, !PT ;  /* 0x0000030003037812 */ /* 0x002fca00078ed804 */
[----:B------:R3:W-:Y:S02]  /*04a0*/  STS [UR16+0x8], R3 ;  /* 0x00000803ff007988 */ /* 0x0007e40008000810 */
.L_x_8:
[----:B------:R-:W-:Y:S05]  /*04b0*/  @P2 BRA `(.L_x_10) ;  /* 0x0000000000282947 */ /* 0x000fea0003800000 */
[----:B-1234-:R-:W1:Y:S02]  /*04c0*/  LDS R3, [UR16+0x8] ;  /* 0x00000810ff037984 */ /* 0x01ee640008000800 */
[----:B-1----:R-:W-:-:S05]  /*04d0*/  LOP3.LUT R3, R3, 0x1800, RZ, 0xb8, !PT ;  /* 0x0000180003037812 */ /* 0x002fca00078eb8ff */
[----:B------:R2:W-:Y:S02]  /*04e0*/  STS [UR16+0x8], R3 ;  /* 0x00000803ff007988 */ /* 0x0005e40008000810 */
.L_x_9:
[----:B------:R-:W-:Y:S05]  /*04f0*/  @P2 BREAK B0 ;  /* 0x0000000000002942 */ /* 0x000fea0003800000 */
[----:B------:R-:W-:Y:S05]  /*0500*/  @P2 BRA `(.L_x_11) ;  /* 0x0000000000242947 */ /* 0x000fea0003800000 */
[----:B------:R-:W3:Y:S01]  /*0510*/  LDS R4, [UR16+0x8] ;  /* 0x00000810ff047984 */ /* 0x000ee20008000800 */
[----:B-12---:R-:W-:-:S05]  /*0520*/  IMAD.MOV.U32 R3, RZ, RZ, 0x6000 ;  /* 0x00006000ff037424 */ /* 0x006fca00078e00ff */
[----:B---3--:R-:W-:-:S04]  /*0530*/  LOP3.LUT R3, R4, 0x6000, R3, 0xd8, !PT ;  /* 0x0000600004037812 */ /* 0x008fc800078ed803 */
[----:B------:R-:W-:-:S05]  /*0540*/  LOP3.LUT R3, R3, 0x400000, RZ, 0xb8, !PT ;  /* 0x0040000003037812 */ /* 0x000fca00078eb8ff */
[----:B------:R5:W-:Y:S02]  /*0550*/  STS [UR16+0x8], R3 ;  /* 0x00000803ff007988 */ /* 0x000be40008000810 */
.L_x_10:
[----:B------:R-:W-:Y:S05]  /*0560*/  BSYNC B0 ;  /* 0x0000000000007941 */ /* 0x000fea0003800000 */
.L_x_7:
[----:B-12345:R-:W1:Y:S02]  /*0570*/  @!P2 LDS R3, [UR16+0x8] ;  /* 0x00000810ff03a984 */ /* 0x03ee640008000800 */
[----:B-1----:R-:W-:-:S05]  /*0580*/  @!P2 LOP3.LUT R3, R3, 0x8000, RZ, 0xb8, !PT ;  /* 0x000080000303a812 */ /* 0x002fca00078eb8ff */
[----:B------:R3:W-:Y:S02]  /*0590*/  @!P2 STS [UR16+0x8], R3 ;  /* 0x00000803ff00a988 */ /* 0x0007e40008000810 */
.L_x_11:
[----:B------:R-:W-:Y:S05]  /*05a0*/  BSYNC B1 ;  /* 0x0000000000017941 */ /* 0x000fea0003800000 */
.L_x_6:
[----:B------:R-:W-:Y:S05]  /*05b0*/  WARPSYNC.ALL ;  /* 0x0000000000007948 */ /* 0x000fea0003800000 */
[----:B------:R-:W-:Y:S05]  /*05c0*/  @P0 BRA `(.L_x_12) ;  /* 0x0000000000280947 */ /* 0x000fea0003800000 */
[----:B-123--:R-:W1:Y:S01]  /*05d0*/  S2R R3, SR_LANEID ;  /* 0x0000000000037919 */ /* 0x00ee620000000000 */
[----:B------:R-:W-:Y:S05]  /*05e0*/  WARPSYNC.ALL ;  /* 0x0000000000007948 */ /* 0x000fea0003800000 */
[----:B-1----:R-:W-:-:S05]  /*05f0*/  IMAD.SHL.U32 R3, R3, 0x4, RZ ;  /* 0x0000000403037824 */ /* 0x002fca00078e00ff */
[----:B------:R-:W1:Y:S01]  /*0600*/  LDS R7, [R3+UR16] ;  /* 0x0000001003077984 */ /* 0x000e620008000800 */
[----:B------:R-:W-:-:S05]  /*0610*/  IADD3 R4, P1, R3, UR24, RZ ;  /* 0x0000001803047c10 */ /* 0x000fca000ff3e0ff */
[----:B------:R-:W-:-:S05]  /*0620*/  IMAD.X R5, RZ, RZ, UR25, P1 ;  /* 0x00000019ff057e24 */ /* 0x000fca00088e06ff */
[----:B-1----:R4:W5:Y:S01]  /*0630*/  ATOMG.E.EXCH.STRONG.GPU PT, RZ, [R4], R7 ;  /* 0x0000000704ff73a8 */ /* 0x00296200041ee100 */
[----:B------:R-:W-:-:S04]  /*0640*/  DEPBAR {5,4,3,2,1,0} ;  /* 0x0000003f0000791a */ /* 0x000fc80000000000 */
[----:B------:R4:W-:Y:S01]  /*0650*/  UTMACCTL.IV [UR24] ;  /* 0x00000000180079b9 */ /* 0x0009e20008000000 */
[----:B------:R-:W-:Y:S01]  /*0660*/  NOP ;  /* 0x0000000000007918 */ /* 0x000fe20000000000 */
.L_x_12:
[----:B------:R-:W-:Y:S05]  /*0670*/  @P0 BRA `(.L_x_13) ;  /* 0x00000000000c0947 */ /* 0x000fea0003800000 */
[----:B------:R0:W-:Y:S01]  /*0680*/  UTMACMDFLUSH ;  /* 0x00000000000079b7 */ /* 0x0001e20000000000 */
[----:B------:R-:W-:Y:S05]  /*0690*/  @P0 BRA `(.L_x_13) ;  /* 0x0000000000040947 */ /* 0x000fea0003800000 */
[----:B------:R-:W-:-:S04]  /*06a0*/  DEPBAR.LE SB0, 0x0 ;  /* 0x000080000000791a */ /* 0x000fc80000000000 */
.L_x_13:
[----:B------:R-:W-:Y:S05]  /*06b0*/  WARPSYNC.ALL ;  /* 0x0000000000007948 */ /* 0x000fea0003800000 */
[----:B-----5:R-:W-:Y:S06]  /*06c0*/  BAR.SYNC.DEFER_BLOCKING 0x0 ;  /* 0x0000000000007b1d */ /* 0x020fec0000010000 */
[----:B------:R-:W-:Y:S02]  /*06d0*/  BSSY B1, `(.L_x_14) ;  /* 0x000000b000017945 */ /* 0x000fe40003800000 */
[----:B------:R-:W-:Y:S06]  /*06e0*/  BAR.SYNC.DEFER_BLOCKING 0x0 ;  /* 0x0000000000007b1d */ /* 0x000fec0000010000 */
[----:B------:R5:W-:Y:S01]  /*06f0*/  @!P0 STS [R11], RZ ;  /* 0x000000ff0b008388 */ /* 0x000be20000000800 */
[----:B------:R-:W-:Y:S01]  /*0700*/  NOP ;  /* 0x0000000000007918 */ /* 0x000fe20000000000 */
[----:B------:R-:W-:Y:S05]  /*0710*/  @P2 BRA `(.L_x_15) ;  /* 0x0000000000182947 */ /* 0x000fea0003800000 */
[----:B-123--:R-:W1:Y:S01]  /*0720*/  LDS R3, [UR16+0x8] ;  /* 0x00000810ff037984 */ /* 0x00ee620008000800 */
[----:B------:R-:W2:Y:S01]  /*0730*/  LDC.64 R12, c[0x0][0x218] ;  /* 0x00008600ff0c7b82 */ /* 0x000ea20000000a00 */
[----:B----4-:R-:W-:Y:S02]  /*0740*/  IMAD.MOV.U32 R4, RZ, RZ, 0x70 ;  /* 0x00000070ff047424 */ /* 0x010fe400078e00ff */
[----:B--2---:R2:W-:Y:S03]  /*0750*/  STS.64 [UR16], R12 ;  /* 0x0000000cff007988 */ /* 0x0045e60008000a10 */
[----:B-1----:R-:W-:-:S05]  /*0760*/  LOP3.LUT R3, R3, 0x10, R4, 0xd8, !PT ;  /* 0x0000001003037812 */ /* 0x002fca00078ed804 */
[----:B------:R2:W-:Y:S02]  /*0770*/  STS [UR16+0x8], R3 ;  /* 0x00000803ff007988 */ /* 0x0005e40008000810 */
.L_x_15:
[----:B----4-:R-:W-:Y:S05]  /*0780*/  BSYNC B1 ;  /* 0x0000000000017941 */ /* 0x010fea0003800000 */
.L_x_14:
[----:B------:R-:W-:Y:S04]  /*0790*/  BSSY B2, `(.L_x_16) ;  /* 0x000000f000027945 */ /* 0x000fe80003800000 */
[----:B------:R-:W-:Y:S04]  /*07a0*/  BSSY B1, `(.L_x_17) ;  /* 0x000000c000017945 */ /* 0x000fe80003800000 */
[----:B------:R-:W-:Y:S05]  /*07b0*/  @P2 BRA `(.L_x_18) ;  /* 0x0000000000282947 */ /* 0x000fea0003800000 */
[----:B-123--:R-:W1:Y:S01]  /*07c0*/  LDS R3, [UR16+0x34] ;  /* 0x00003410ff037984 */ /* 0x00ee620008000800 */
[----:B------:R-:W-:Y:S01]  /*07d0*/  IMAD.MOV.U32 R4, RZ, RZ, 0x3f000000 ;  /* 0x3f000000ff047424 */ /* 0x000fe200078e00ff */
[----:B------:R-:W-:Y:S05]  /*07e0*/  @P2 BREAK B1 ;  /* 0x0000000000012942 */ /* 0x000fea0003800000 */
[----:B-1----:R-:W-:-:S05]  /*07f0*/  LOP3.LUT R3, R3, 0xff000000, R4, 0xb8, !PT ;  /* 0xff00000003037812 */ /* 0x002fca00078eb804 */
[----:B------:R1:W-:Y:S01]  /*0800*/  STS [UR16+0x34], R3 ;  /* 0x00003403ff007988 */ /* 0x0003e20008000810 */
[----:B------:R-:W-:Y:S05]  /*0810*/  @P2 BRA `(.L_x_19) ;  /* 0x0000000000182947 */ /* 0x000fea0003800000 */
[----:B------:R-:W2:Y:S01]  /*0820*/  LDS R4, [UR16+0x38] ;  /* 0x00003810ff047984 */ /* 0x000ea20008000800 */
[----:B-1----:R-:W-:-:S05]  /*0830*/  IMAD.MOV.U32 R3, RZ, RZ, 0x3f ;  /* 0x0000003fff037424 */ /* 0x002fca00078e00ff */
[----:B--2---:R-:W-:-:S05]  /*0840*/  LOP3.LUT R3, R4, 0xff, R3, 0xb8, !PT ;  /* 0x000000ff04037812 */ /* 0x004fca00078eb803 */
[----:B------:R4:W-:Y:S02]  /*0850*/  STS [UR16+0x38], R3 ;  /* 0x00003803ff007988 */ /* 0x0009e40008000810 */
.L_x_18:
[----:B------:R-:W-:Y:S05]  /*0860*/  BSYNC B1 ;  /* 0x0000000000017941 */ /* 0x000fea0003800000 */
.L_x_17:
[----:B------:R1:W-:Y:S02]  /*0870*/  @!P2 STS [UR16+0x20], R9 ;  /* 0x00002009ff00a988 */ /* 0x0003e40008000810 */
.L_x_19:
[----:B------:R-:W-:Y:S05]  /*0880*/  BSYNC B2 ;  /* 0x0000000000027941 */ /* 0x000fea0003800000 */
.L_x_16:
[----:B------:R-:W-:Y:S05]  /*0890*/  WARPSYNC.ALL ;  /* 0x0000000000007948 */ /* 0x000fea0003800000 */
[----:B-1234-:R-:W1:Y:S01]  /*08a0*/  LDC R3, c[0x0][0x22c] ;  /* 0x00008b00ff037b82 */ /* 0x01ee620000000800 */
[----:B------:R-:W-:Y:S01]  /*08b0*/  BSSY B2, `(.L_x_20) ;  /* 0x0000010000027945 */ /* 0x000fe20003800000 */
[----:B-1----:R-:W-:-:S05]  /*08c0*/  VIADD R3, R3, 0xffffffff ;  /* 0xffffffff03037836 */ /* 0x002fca0000000000 */
[----:B------:R1:W-:Y:S01]  /*08d0*/  @!P2 STS [UR16+0x24], R3 ;  /* 0x00002403ff00a988 */ /* 0x0003e20008000810 */
[----:B------:R-:W-:Y:S05]  /*08e0*/  @P2 BRA `(.L_x_21) ;  /* 0x0000000000302947 */ /* 0x000fea0003800000 */
[----:B------:R-:W2:Y:S01]  /*08f0*/  LDS R5, [UR16+0x34] ;  /* 0x00003410ff057984 */ /* 0x000ea20008000800 */
[----:B------:R-:W3:Y:S03]  /*0900*/  LDC.64 R12, c[0x0][0x240] ;  /* 0x00009000ff0c7b82 */ /* 0x000ee60000000a00 */
[----:B------:R-:W4:Y:S01]  /*0910*/  LDS R4, [UR16+0x1c] ;  /* 0x00001c10ff047984 */ /* 0x000f220008000800 */
[C---:B---3--:R-:W-:Y:S01]  /*0920*/  SHF.L.U64.HI R10, R12.reuse, 0x1, R13 ;  /* 0x000000010c0a7819 */ /* 0x048fe2000001020d */
[----:B------:R-:W-:-:S03]  /*0930*/  IMAD.SHL.U32 R7, R12, 0x2, RZ ;  /* 0x000000020c077824 */ /* 0x000fc600078e00ff */
[--C-:B------:R-:W-:Y:S02]  /*0940*/  SHF.R.U32.HI R9, RZ, 0x4, R10.reuse ;  /* 0x00000004ff097819 */ /* 0x100fe4000001160a */
[----:B------:R-:W-:-:S05]  /*0950*/  SHF.R.U64 R7, R7, 0x4, R10 ;  /* 0x0000000407077819 */ /* 0x000fca000000120a */
[----:B------:R3:W-:Y:S01]  /*0960*/  STS [UR16+0xc], R7 ;  /* 0x00000c07ff007988 */ /* 0x0007e20008000810 */
[----:B--2---:R-:W-:Y:S02]  /*0970*/  LOP3.LUT R5, R5, 0x7, RZ, 0xb8, !PT ;  /* 0x0000000705057812 */ /* 0x004fe400078eb8ff */
[----:B----4-:R-:W-:-:S03]  /*0980*/  LOP3.LUT R4, R4, 0xf, R9, 0xb8, !PT ;  /* 0x0000000f04047812 */ /* 0x010fc600078eb809 */
[----:B------:R3:W-:Y:S04]  /*0990*/  STS [UR16+0x34], R5 ;  /* 0x00003405ff007988 */ /* 0x0007e80008000810 */
[----:B------:R3:W-:Y:S02]  /*09a0*/  STS [UR16+0x1c], R4 ;  /* 0x00001c04ff007988 */ /* 0x0007e40008000810 */
.L_x_21:
[----:B------:R-:W-:Y:S05]  /*09b0*/  BSYNC B2 ;  /* 0x0000000000027941 */ /* 0x000fea0003800000 */
.L_x_20:
[----:B------:R-:W-:Y:S04]  /*09c0*/  BSSY B3, `(.L_x_22) ;  /* 0x000001a000037945 */ /* 0x000fe80003800000 */
[----:B------:R-:W-:Y:S04]  /*09d0*/  BSSY B2, `(.L_x_23) ;  /* 0x0000015000027945 */ /* 0x000fe80003800000 */
[----:B------:R-:W-:Y:S05]  /*09e0*/  @P2 BRA `(.L_x_24) ;  /* 0x0000000000202947 */ /* 0x000fea0003800000 */
[----:B---3--:R-:W2:Y:S02]  /*09f0*/  LDS R4, [UR16+0x34] ;  /* 0x00003410ff047984 */ /* 0x008ea40008000800 */
[----:B--2---:R-:W-:-:S05]  /*0a00*/  LOP3.LUT R4, R4, 0x38, RZ, 0xb8, !PT ;  /* 0x0000003804047812 */ /* 0x004fca00078eb8ff */
[----:B------:R2:W-:Y:S01]  /*0a10*/  STS [UR16+0x34], R4 ;  /* 0x00003404ff007988 */ /* 0x0005e20008000810 */
[----:B------:R-:W-:Y:S05]  /*0a20*/  @P2 BRA `(.L_x_25) ;  /* 0x0000000000202947 */ /* 0x000fea0003800000 */
[----:B--2---:R-:W2:Y:S01]  /*0a30*/  LDS R4, [UR16+0x8] ;  /* 0x00000810ff047984 */ /* 0x004ea20008000800 */
[----:B------:R-:W-:-:S05]  /*0a40*/  IMAD.MOV.U32 R5, RZ, RZ, 0x780 ;  /* 0x00000780ff057424 */ /* 0x000fca00078e00ff */
[----:B--2---:R-:W-:-:S05]  /*0a50*/  LOP3.LUT R4, R4, 0x300, R5, 0xd8, !PT ;  /* 0x0000030004047812 */ /* 0x004fca00078ed805 */
[----:B------:R2:W-:Y:S02]  /*0a60*/  STS [UR16+0x8], R4 ;  /* 0x00000804ff007988 */ /* 0x0005e40008000810 */
.L_x_24:
[----:B------:R-:W-:Y:S05]  /*0a70*/  @P2 BRA `(.L_x_26) ;  /* 0x0000000000282947 */ /* 0x000fea0003800000 */
[----:B--23--:R-:W2:Y:S02]  /*0a80*/  LDS R4, [UR16+0x8] ;  /* 0x00000810ff047984 */ /* 0x00cea40008000800 */
[----:B--2---:R-:W-:-:S05]  /*0a90*/  LOP3.LUT R4, R4, 0x1800, RZ, 0xb8, !PT ;  /* 0x0000180004047812 */ /* 0x004fca00078eb8ff */
[----:B------:R3:W-:Y:S02]  /*0aa0*/  STS [UR16+0x8], R4 ;  /* 0x00000804ff007988 */ /* 0x0007e40008000810 */
.L_x_25:
[----:B------:R-:W-:Y:S05]  /*0ab0*/  @P2 BREAK B2 ;  /* 0x0000000000022942 */ /* 0x000fea0003800000 */
[----:B------:R-:W-:Y:S05]  /*0ac0*/  @P2 BRA `(.L_x_27) ;  /* 0x0000000000242947 */ /* 0x000fea0003800000 */
[----:B--23--:R-:W2:Y:S01]  /*0ad0*/  LDS R4, [UR16+0x8] ;  /* 0x00000810ff047984 */ /* 0x00cea20008000800 */
[----:B------:R-:W-:-:S05]  /*0ae0*/  IMAD.MOV.U32 R5, RZ, RZ, 0x6000 ;  /* 0x00006000ff057424 */ /* 0x000fca00078e00ff */
[----:B--2---:R-:W-:-:S04]  /*0af0*/  LOP3.LUT R4, R4, 0x6000, R5, 0xd8, !PT ;  /* 0x0000600004047812 */ /* 0x004fc800078ed805 */
[----:B------:R-:W-:-:S05]  /*0b00*/  LOP3.LUT R4, R4, 0x400000, RZ, 0xb8, !PT ;  /* 0x0040000004047812 */ /* 0x000fca00078eb8ff */
[----:B------:R4:W-:Y:S02]  /*0b10*/  STS [UR16+0x8], R4 ;  /* 0x00000804ff007988 */ /* 0x0009e40008000810 */
.L_x_26:
[----:B------:R-:W-:Y:S05]  /*0b20*/  BSYNC B2 ;  /* 0x0000000000027941 */ /* 0x000fea0003800000 */
.L_x_23:
[----:B--234-:R-:W2:Y:S02]  /*0b30*/  @!P2 LDS R4, [UR16+0x8] ;  /* 0x00000810ff04a984 */ /* 0x01cea40008000800 */
[----:B--2---:R-:W-:-:S05]  /*0b40*/  @!P2 LOP3.LUT R4, R4, 0x8000, RZ, 0xb8, !PT ;  /* 0x000080000404a812 */ /* 0x004fca00078eb8ff */
[----:B------:R4:W-:Y:S02]  /*0b50*/  @!P2 STS [UR16+0x8], R4 ;  /* 0x00000804ff00a988 */ /* 0x0009e40008000810 */
.L_x_27:
[----:B------:R-:W-:Y:S05]  /*0b60*/  BSYNC B3 ;  /* 0x0000000000037941 */ /* 0x000fea0003800000 */
.L_x_22:
[----:B------:R-:W-:Y:S05]  /*0b70*/  WARPSYNC.ALL ;  /* 0x0000000000007948 */ /* 0x000fea0003800000 */
[----:B------:R-:W-:-:S04]  /*0b80*/  UIADD3 UR27, UR5, 0x80, URZ ;  /* 0x00000080051b7890 */ /* 0x000fc8000fffe03f */
[----:B------:R-:W-:-:S04]  /*0b90*/  UIADD3 UR26, UP0, UR27, UR28, URZ ;  /* 0x0000001c1b1a7290 */ /* 0x000fc8000ff1e03f */
[----:B------:R-:W-:Y:S01]  /*0ba0*/  ULEA.HI.X.SX32 UR27, UR27, UR29, 0x1, UP0 ;  /* 0x0000001d1b1b7291 */ /* 0x000fe200080f0e3f */
[----:B------:R-:W-:Y:S11]  /*0bb0*/  @P0 BRA `(.L_x_28) ;  /* 0x0000000000280947 */ /* 0x000ff60003800000 */
[----:B--234-:R-:W2:Y:S01]  /*0bc0*/  S2R R4, SR_LANEID ;  /* 0x0000000000047919 */ /* 0x01cea20000000000 */
[----:B------:R-:W-:Y:S05]  /*0bd0*/  WARPSYNC.ALL ;  /* 0x0000000000007948 */ /* 0x000fea0003800000 */
[----:B--2---:R-:W-:-:S05]  /*0be0*/  IMAD.SHL.U32 R9, R4, 0x4, RZ ;  /* 0x0000000404097824 */ /* 0x004fca00078e00ff */
[----:B------:R-:W2:Y:S01]  /*0bf0*/  LDS R7, [R9+UR16] ;  /* 0x0000001009077984 */ /* 0x000ea20008000800 */
[----:B------:R-:W-:-:S05]  /*0c00*/  IADD3 R4, P1, R9, UR26, RZ ;  /* 0x0000001a09047c10 */ /* 0x000fca000ff3e0ff */
[----:B------:R-:W-:-:S05]  /*0c10*/  IMAD.X R5, RZ, RZ, UR27, P1 ;  /* 0x0000001bff057e24 */ /* 0x000fca00088e06ff */
[----:B--2---:R2:W3:Y:S01]  /*0c20*/  ATOMG.E.EXCH.STRONG.GPU PT, RZ, [R4], R7 ;  /* 0x0000000704ff73a8 */ /* 0x0044e200041ee100 */
[----:B------:R-:W-:-:S04]  /*0c30*/  DEPBAR {5,4,3,2,1,0} ;  /* 0x0000003f0000791a */ /* 0x000fc80000000000 */
[----:B------:R2:W-:Y:S01]  /*0c40*/  UTMACCTL.IV [UR26] ;  /* 0x000000001a0079b9 */ /* 0x0005e20008000000 */
[----:B------:R-:W-:Y:S01]  /*0c50*/  NOP ;  /* 0x0000000000007918 */ /* 0x000fe20000000000 */
.L_x_28:
[----:B------:R-:W-:Y:S05]  /*0c60*/  @P0 BRA `(.L_x_29) ;  /* 0x00000000000c0947 */ /* 0x000fea0003800000 */
[----:B------:R0:W-:Y:S01]  /*0c70*/  UTMACMDFLUSH ;  /* 0x00000000000079b7 */ /* 0x0001e20000000000 */
[----:B------:R-:W-:Y:S05]  /*0c80*/  @P0 BRA `(.L_x_29) ;  /* 0x0000000000040947 */ /* 0x000fea0003800000 */
[----:B------:R-:W-:-:S04]  /*0c90*/  DEPBAR.LE SB0, 0x0 ;  /* 0x000080000000791a */ /* 0x000fc80000000000 */
.L_x_29:
[----:B------:R-:W-:Y:S05]  /*0ca0*/  WARPSYNC.ALL ;  /* 0x0000000000007948 */ /* 0x000fea0003800000 */
[----:B---3--:R-:W-:Y:S06]  /*0cb0*/  BAR.SYNC.DEFER_BLOCKING 0x0 ;  /* 0x0000000000007b1d */ /* 0x008fec0000010000 */
[----:B------:R-:W-:Y:S02]  /*0cc0*/  BSSY B3, `(.L_x_30) ;  /* 0x000000b000037945 */ /* 0x000fe40003800000 */
[----:B------:R-:W-:Y:S06]  /*0cd0*/  BAR.SYNC.DEFER_BLOCKING 0x0 ;  /* 0x0000000000007b1d */ /* 0x000fec0000010000 */
[----:B------:R3:W-:Y:S01]  /*0ce0*/  @!P0 STS [R11], RZ ;  /* 0x000000ff0b008388 */ /* 0x0007e20000000800 */
[----:B------:R-:W-:Y:S01]  /*0cf0*/  NOP ;  /* 0x0000000000007918 */ /* 0x000fe20000000000 */
[----:B------:R-:W-:Y:S05]  /*0d00*/  @P2 BRA `(.L_x_31) ;  /* 0x0000000000182947 */ /* 0x000fea0003800000 */
[----:B--2-4-:R-:W2:Y:S01]  /*0d10*/  LDS R4, [UR16+0x8] ;  /* 0x00000810ff047984 */ /* 0x014ea20008000800 */
[----:B---3-5:R-:W3:Y:S01]  /*0d20*/  LDC.64 R10, c[0x0][0x220] ;  /* 0x00008800ff0a7b82 */ /* 0x028ee20000000a00 */
[----:B------:R-:W-:Y:S02]  /*0d30*/  IMAD.MOV.U32 R5, RZ, RZ, 0x70 ;  /* 0x00000070ff057424 */ /* 0x000fe400078e00ff */
[----:B---3--:R3:W-:Y:S03]  /*0d40*/  STS.64 [UR16], R10 ;  /* 0x0000000aff007988 */ /* 0x0087e60008000a10 */
[----:B--2---:R-:W-:-:S05]  /*0d50*/  LOP3.LUT R4, R4, 0x10, R5, 0xd8, !PT ;  /* 0x0000001004047812 */ /* 0x004fca00078ed805 */
[----:B------:R3:W-:Y:S02]  /*0d60*/  STS [UR16+0x8], R4 ;  /* 0x00000804ff007988 */ /* 0x0007e40008000810 */
.L_x_31:
[----:B--2---:R-:W-:Y:S05]  /*0d70*/  BSYNC B3 ;  /* 0x0000000000037941 */ /* 0x004fea0003800000 */
.L_x_30:
[----:B------:R-:W-:Y:S04]  /*0d80*/  BSSY B4, `(.L_x_32) ;  /* 0x0000011000047945 */ /* 0x000fe80003800000 */
[----:B------:R-:W-:Y:S04]  /*0d90*/  BSSY B3, `(.L_x_33) ;  /* 0x000000e000037945 */ /* 0x000fe80003800000 */
[----:B------:R-:W-:Y:S05]  /*0da0*/  @P2 BRA `(.L_x_34) ;  /* 0x0000000000242947 */ /* 0x000fea0003800000 */
[----:B---34-:R-:W2:Y:S01]  /*0db0*/  LDS R4, [UR16+0x34] ;  /* 0x00003410ff047984 */ /* 0x018ea20008000800 */
[----:B------:R-:W-:-:S05]  /*0dc0*/  IMAD.MOV.U32 R5, RZ, RZ, 0x3f000000 ;  /* 0x3f000000ff057424 */ /* 0x000fca00078e00ff */
[----:B--2---:R-:W-:-:S05]  /*0dd0*/  LOP3.LUT R4, R4, 0xff000000, R5, 0xb8, !PT ;  /* 0xff00000004047812 */ /* 0x004fca00078eb805 */
[----:B------:R2:W-:Y:S01]  /*0de0*/  STS [UR16+0x34], R4 ;  /* 0x00003404ff007988 */ /* 0x0005e20008000810 */
[----:B------:R-:W-:Y:S05]  /*0df0*/  @P2 BRA `(.L_x_35) ;  /* 0x00000000001c2947 */ /* 0x000fea0003800000 */
[----:B--2---:R-:W2:Y:S01]  /*0e00*/  LDS R4, [UR16+0x38] ;  /* 0x00003810ff047984 */ /* 0x004ea20008000800 */
[----:B------:R-:W-:-:S05]  /*0e10*/  IMAD.MOV.U32 R5, RZ, RZ, 0x7f ;  /* 0x0000007fff057424 */ /* 0x000fca00078e00ff */
[----:B--2---:R-:W-:-:S05]  /*0e20*/  LOP3.LUT R4, R4, 0xff, R5, 0xb8, !PT ;  /* 0x000000ff04047812 */ /* 0x004fca00078eb805 */
[----:B------:R2:W-:Y:S02]  /*0e30*/  STS [UR16+0x38], R4 ;  /* 0x00003804ff007988 */ /* 0x0005e40008000810 */
.L_x_34:
[----:B------:R-:W-:Y:S05]  /*0e40*/  @P2 BREAK B3 ;  /* 0x0000000000032942 */ /* 0x000fea0003800000 */
[----:B------:R-:W-:Y:S05]  /*0e50*/  @P2 BRA `(.L_x_36) ;  /* 0x00000000000c2947 */ /* 0x000fea0003800000 */
[----:B------:R1:W-:Y:S02]  /*0e60*/  STS [UR16+0x20], R3 ;  /* 0x00002003ff007988 */ /* 0x0003e40008000810 */
.L_x_35:
[----:B------:R-:W-:Y:S05]  /*0e70*/  BSYNC B3 ;  /* 0x0000000000037941 */ /* 0x000fea0003800000 */
.L_x_33:
[----:B------:R1:W-:Y:S02]  /*0e80*/  @!P2 STS [UR16+0x24], R2 ;  /* 0x00002402ff00a988 */ /* 0x0003e40008000810 */
.L_x_36:
[----:B------:R-:W-:Y:S05]  /*0e90*/  BSYNC B4 ;  /* 0x0000000000047941 */ /* 0x000fea0003800000 */
.L_x_32:
[----:B------:R-:W-:Y:S05]  /*0ea0*/  WARPSYNC.ALL ;  /* 0x0000000000007948 */ /* 0x000fea0003800000 */
[----:B------:R-:W-:Y:S04]  /*0eb0*/  BSSY B4, `(.L_x_37) ;  /* 0x000000e000047945 */ /* 0x000fe80003800000 */
[----:B------:R-:W-:Y:S05]  /*0ec0*/  @P2 BRA `(.L_x_38) ;  /* 0x0000000000302947 */ /* 0x000fea0003800000 */
[----:B-1----:R-:W1:Y:S01]  /*0ed0*/  LDS R3, [UR16+0x34] ;  /* 0x00003410ff037984 */ /* 0x002e620008000800 */
[----:B--234-:R-:W2:Y:S03]  /*0ee0*/  LDC.64 R4, c[0x0][0x248] ;  /* 0x00009200ff047b82 */ /* 0x01cea60000000a00 */
        /* <DEDUP_REMOVED lines=10> */
.L_x_38:
[----:B------:R-:W-:Y:S05]  /*0f90*/  BSYNC B4 ;  /* 0x0000000000047941 */ /* 0x000fea0003800000 */
.L_x_37:
[----:B------:R-:W-:Y:S04]  /*0fa0*/  BSSY B4, `(.L_x_39) ;  /* 0x000001a000047945 */ /* 0x000fe80003800000 */
[----:B------:R-:W-:Y:S04]  /*0fb0*/  BSSY B5, `(.L_x_40) ;  /* 0x0000015000057945 */ /* 0x000fe80003800000 */
[----:B------:R-:W-:Y:S05]  /*0fc0*/  @P2 BRA `(.L_x_41) ;  /* 0x0000000000202947 */ /* 0x000fea0003800000 */
[----:B-12---:R-:W1:Y:S02]  /*0fd0*/  LDS R2, [UR16+0x34] ;  /* 0x00003410ff027984 */ /* 0x006e640008000800 */
[----:B-1----:R-:W-:-:S05]  /*0fe0*/  LOP3.LUT R2, R2, 0x38, RZ, 0xb8, !PT ;  /* 0x0000003802027812 */ /* 0x002fca00078eb8ff */
[----:B------:R1:W-:Y:S01]  /*0ff0*/  STS [UR16+0x34], R2 ;  /* 0x00003402ff007988 */ /* 0x0003e20008000810 */
[----:B------:R-:W-:Y:S05]  /*1000*/  @P2 BRA `(.L_x_42) ;  /* 0x0000000000202947 */ /* 0x000fea0003800000 */
[----:B-1----:R-:W1:Y:S01]  /*1010*/  LDS R2, [UR16+0x8] ;  /* 0x00000810ff027984 */ /* 0x002e620008000800 */
[----:B------:R-:W-:-:S05]  /*1020*/  IMAD.MOV.U32 R3, RZ, RZ, 0x780 ;  /* 0x00000780ff037424 */ /* 0x000fca00078e00ff */
[----:B-1----:R-:W-:-:S05]  /*1030*/  LOP3.LUT R2, R2, 0x300, R3, 0xd8, !PT ;  /* 0x0000030002027812 */ /* 0x002fca00078ed803 */
[----:B------:R1:W-:Y:S02]  /*1040*/  STS [UR16+0x8], R2 ;  /* 0x00000802ff007988 */ /* 0x0003e40008000810 */
.L_x_41:
[----:B------:R-:W-:Y:S05]  /*1050*/  @P2 BRA `(.L_x_43) ;  /* 0x0000000000282947 */ /* 0x000fea0003800000 */
[----:B-12---:R-:W1:Y:S02]  /*1060*/  LDS R2, [UR16+0x8] ;  /* 0x00000810ff027984 */ /* 0x006e640008000800 */
[----:B-1----:R-:W-:-:S05]  /*1070*/  LOP3.LUT R2, R2, 0x1800, RZ, 0xb8, !PT ;  /* 0x0000180002027812 */ /* 0x002fca00078eb8ff */
[----:B------:R2:W-:Y:S02]  /*1080*/  STS [UR16+0x8], R2 ;  /* 0x00000802ff007988 */ /* 0x0005e40008000810 */
.L_x_42:
[----:B------:R-:W-:Y:S05]  /*1090*/  @P2 BREAK B5 ;  /* 0x0000000000052942 */ /* 0x000fea0003800000 */
[----:B------:R-:W-:Y:S05]  /*10a0*/  @P2 BRA `(.L_x_44) ;  /* 0x0000000000242947 */ /* 0x000fea0003800000 */
[----:B-12---:R-:W1:Y:S01]  /*10b0*/  LDS R2, [UR16+0x8] ;  /* 0x00000810ff027984 */ /* 0x006e620008000800 */
[----:B------:R-:W-:-:S05]  /*10c0*/  IMAD.MOV.U32 R3, RZ, RZ, 0x6000 ;  /* 0x00006000ff037424 */ /* 0x000fca00078e00ff */
[----:B-1----:R-:W-:-:S04]  /*10d0*/  LOP3.LUT R2, R2, 0x6000, R3, 0xd8, !PT ;  /* 0x0000600002027812 */ /* 0x002fc800078ed803 */
[----:B------:R-:W-:-:S05]  /*10e0*/  LOP3.LUT R2, R2, 0x400000, RZ, 0xb8, !PT ;  /* 0x0040000002027812 */ /* 0x000fca00078eb8ff */
[----:B------:R1:W-:Y:S02]  /*10f0*/  STS [UR16+0x8], R2 ;  /* 0x00000802ff007988 */ /* 0x0003e40008000810 */
.L_x_43:
[----:B------:R-:W-:Y:S05]  /*1100*/  BSYNC B5 ;  /* 0x0000000000057941 */ /* 0x000fea0003800000 */
.L_x_40:
[----:B-12---:R-:W1:Y:S02]  /*1110*/  @!P2 LDS R2, [UR16+0x8] ;  /* 0x00000810ff02a984 */ /* 0x006e640008000800 */
[----:B-1----:R-:W-:-:S05]  /*1120*/  @!P2 LOP3.LUT R2, R2, 0x8000, RZ, 0xb8, !PT ;  /* 0x000080000202a812 */ /* 0x002fca00078eb8ff */
[----:B------:R1:W-:Y:S02]  /*1130*/  @!P2 STS [UR16+0x8], R2 ;  /* 0x00000802ff00a988 */ /* 0x0003e40008000810 */
.L_x_44:
[----:B------:R-:W-:Y:S05]  /*1140*/  BSYNC B4 ;  /* 0x0000000000047941 */ /* 0x000fea0003800000 */
.L_x_39:
[----:B------:R-:W-:Y:S05]  /*1150*/  WARPSYNC.ALL ;  /* 0x0000000000007948 */ /* 0x000fea0003800000 */
[----:B------:R-:W-:Y:S01]  /*1160*/  UIADD3 UR5, UR5, 0x100, URZ ;  /* 0x0000010005057890 */ /* 0x000fe2000fffe03f */
[----:B------:R-:W-:Y:S02]  /*1170*/  ISETP.GE.AND P1, PT, R8, 0x1, PT ;  /* 0x000000010800780c */ /* 0x000fe40003f26270 */
[----:B------:R-:W-:Y:S02]  /*1180*/  CS2R R24, SRZ ;  /* 0x0000000000187805 */ /* 0x000fe4000001ff00 */
[----:B------:R-:W-:Y:S01]  /*1190*/  CS2R R26, SRZ ;  /* 0x00000000001a7805 */ /* 0x000fe2000001ff00 */
[----:B------:R-:W-:Y:S01]  /*11a0*/  UIADD3 UR28, UP0, UR5, UR28, URZ ;  /* 0x0000001c051c7290 */ /* 0x000fe2000ff1e03f */
[----:B------:R-:W-:-:S02]  /*11b0*/  CS2R R28, SRZ ;  /* 0x00000000001c7805 */ /* 0x000fc4000001ff00 */
[----:B------:R-:W-:Y:S01]  /*11c0*/  CS2R R30, SRZ ;  /* 0x00000000001e7805 */ /* 0x000fe2000001ff00 */
[----:B------:R-:W-:Y:S01]  /*11d0*/  IMAD.MOV.U32 R32, RZ, RZ, RZ ;  /* 0x000000ffff207224 */ /* 0x000fe200078e00ff */
[----:B------:R-:W-:Y:S01]  /*11e0*/  ULEA.HI.X.SX32 UR29, UR5, UR29, 0x1, UP0 ;  /* 0x0000001d051d7291 */ /* 0x000fe200080f0e3f */
[----:B------:R-:W-:Y:S11]  /*11f0*/  @P0 BRA `(.L_x_45) ;  /* 0x0000000000280947 */ /* 0x000ff60003800000 */
[----:B-12---:R-:W3:Y:S01]  /*1200*/  S2R R2, SR_LANEID ;  /* 0x0000000000027919 */ /* 0x006ee20000000000 */
[----:B------:R-:W-:Y:S05]  /*1210*/  WARPSYNC.ALL ;  /* 0x0000000000007948 */ /* 0x000fea0003800000 */
[----:B---34-:R-:W-:-:S05]  /*1220*/  IMAD.SHL.U32 R4, R2, 0x4, RZ ;  /* 0x0000000402047824 */ /* 0x018fca00078e00ff */
[----:B------:R-:W1:Y:S01]  /*1230*/  LDS R5, [R4+UR16] ;  /* 0x0000001004057984 */ /* 0x000e620008000800 */
[----:B------:R-:W-:-:S05]  /*1240*/  IADD3 R2, P3, R4, UR28, RZ ;  /* 0x0000001c04027c10 */ /* 0x000fca000ff7e0ff */
[----:B------:R-:W-:-:S05]  /*1250*/  IMAD.X R3, RZ, RZ, UR29, P3 ;  /* 0x0000001dff037e24 */ /* 0x000fca00098e06ff */
[----:B-1----:R1:W2:Y:S01]  /*1260*/  ATOMG.E.EXCH.STRONG.GPU PT, RZ, [R2], R5 ;  /* 0x0000000502ff73a8 */ /* 0x0022a200041ee100 */
[----:B------:R-:W-:-:S04]  /*1270*/  DEPBAR {5,4,3,2,1,0} ;  /* 0x0000003f0000791a */ /* 0x000fc80000000000 */
[----:B------:R1:W-:Y:S01]  /*1280*/  UTMACCTL.IV [UR28] ;  /* 0x000000001c0079b9 */ /* 0x0003e20008000000 */
[----:B------:R-:W-:Y:S01]  /*1290*/  NOP ;  /* 0x0000000000007918 */ /* 0x000fe20000000000 */
.L_x_45:
[----:B------:R-:W-:Y:S05]  /*12a0*/  @P0 BRA `(.L_x_46) ;  /* 0x00000000000c0947 */ /* 0x000fea0003800000 */
[----:B------:R0:W-:Y:S01]  /*12b0*/  UTMACMDFLUSH ;  /* 0x00000000000079b7 */ /* 0x0001e20000000000 */
[----:B------:R-:W-:Y:S05]  /*12c0*/  @P0 BRA `(.L_x_46) ;  /* 0x0000000000040947 */ /* 0x000fea0003800000 */
[----:B------:R-:W-:-:S04]  /*12d0*/  DEPBAR.LE SB0, 0x0 ;  /* 0x000080000000791a */ /* 0x000fc80000000000 */
.L_x_46:
[----:B------:R-:W-:Y:S05]  /*12e0*/  WARPSYNC.ALL ;  /* 0x0000000000007948 */ /* 0x000fea0003800000 */
[----:B--2---:R-:W-:Y:S01]  /*12f0*/  BAR.SYNC.DEFER_BLOCKING 0x0 ;  /* 0x0000000000007b1d */ /* 0x004fe20000010000 */
[----:B------:R-:W-:Y:S01]  /*1300*/  USHF.L.U32 UR15, UR30, 0x6, URZ ;  /* 0x000000061e0f7899 */ /* 0x000fe2000800063f */
[----:B------:R-:W-:Y:S01]  /*1310*/  IMAD.MOV.U32 R33, RZ, RZ, RZ ;  /* 0x000000ffff217224 */ /* 0x000fe200078e00ff */
[----:B------:R-:W-:Y:S02]  /*1320*/  CS2R R34, SRZ ;  /* 0x0000000000227805 */ /* 0x000fe4000001ff00 */
[----:B------:R-:W-:-:S02]  /*1330*/  CS2R R36, SRZ ;  /* 0x0000000000247805 */ /* 0x000fc4000001ff00 */
[----:B------:R-:W-:Y:S01]  /*1340*/  CS2R R38, SRZ ;  /* 0x0000000000267805 */ /* 0x000fe2000001ff00 */
[----:B------:R-:W-:Y:S01]  /*1350*/  VOTEU.ALL UP0, P2 ;  /* 0x00000000003f7886 */ /* 0x000fe20001000000 */
[----:B------:R-:W-:Y:S01]  /*1360*/  UMOV UR6, 0x1 ;  /* 0x0000000100067882 */ /* 0x000fe20000000000 */
[----:B------:R-:W-:Y:S01]  /*1370*/  VOTEU.ALL UP1, P2 ;  /* 0x00000000003f7886 */ /* 0x000fe20001020000 */
[----:B------:R-:W-:Y:S01]  /*1380*/  VOTEU.ALL UP2, P2 ;  /* 0x00000000003f7886 */ /* 0x000fe20001040000 */
[----:B------:R-:W-:Y:S01]  /*1390*/  CS2R R40, SRZ ;  /* 0x0000000000287805 */ /* 0x000fe2000001ff00 */
[----:B------:R-:W-:-:S04]  /*13a0*/  @!UP0 UIADD3 UR8, -UR6, 0x100000, URZ ;  /* 0x0010000006088890 */ /* 0x000fc8000fffe13f */
[----:B------:R-:W-:Y:S02]  /*13b0*/  @!UP0 USHF.L.U32 UR9, UR8, 0xb, URZ ;  /* 0x0000000b08098899 */ /* 0x000fe4000800063f */
[----:B------:R-:W-:Y:S01]  /*13c0*/  @!UP0 USHF.L.U32 UR8, UR8, 0x1, URZ ;  /* 0x0000000108088899 */ /* 0x000fe2000800063f */
        /* <DEDUP_REMOVED lines=9> */
[----:B------:R-:W-:Y:S01]  /*1460*/  VOTEU.ALL UP0, P2 ;  /* 0x00000000003f7886 */ /* 0x000fe20001000000 */
[----:B------:R-:W-:Y:S02]  /*1470*/  CS2R R48, SRZ ;  /* 0x0000000000307805 */ /* 0x000fe4000001ff00 */
[----:B------:R-:W-:Y:S02]  /*1480*/  CS2R R50, SRZ ;  /* 0x0000000000327805 */ /* 0x000fe4000001ff00 */
[----:B------:R-:W-:Y:S02]  /*1490*/  CS2R R52, SRZ ;  /* 0x0000000000347805 */ /* 0x000fe4000001ff00 */
[----:B------:R-:W-:Y:S01]  /*14a0*/  CS2R R54, SRZ ;  /* 0x0000000000367805 */ /* 0x000fe2000001ff00 */
[----:B------:R-:W2:Y:S02]  /*14b0*/  FENCE.VIEW.ASYNC.S ;  /* 0x00000000000073c6 */ /* 0x000ea40000000000 */
[----:B--2---:R-:W2:Y:S02]  /*14c0*/  @!UP0 SYNCS.EXCH.64 URZ, [UR16+0x12000], UR8 ;  /* 0x01200008103f85b2 */ /* 0x004ea40008000100 */
[----:B--2---:R-:W-:Y:S06]  /*14d0*/  BAR.SYNC.DEFER_BLOCKING 0x0 ;  /* 0x0000000000007b1d */ /* 0x004fec0000010000 */
[----:B------:R2:W4:Y:S02]  /*14e0*/  @!UP1 SYNCS.EXCH.64 URZ, [UR16+0x12008], UR10 ;  /* 0x0120080a103f95b2 */ /* 0x0005240008000100 */
[----:B----4-:R-:W-:Y:S01]  /*14f0*/  BAR.SYNC.DEFER_BLOCKING 0x0 ;  /* 0x0000000000007b1d */ /* 0x010fe20000010000 */
[----:B--2---:R-:W-:-:S05]  /*1500*/  USHF.L.U32 UR11, UR31, 0x7, URZ ;  /* 0x000000071f0b7899 */ /* 0x004fca000800063f */
[----:B------:R2:W4:Y:S01]  /*1510*/  @!UP2 SYNCS.EXCH.64 URZ, [UR16+0x12010], UR6 ;  /* 0x01201006103fa5b2 */ /* 0x0005220008000100 */
[----:B------:R-:W-:Y:S06]  /*1520*/  @!P1 BRA `(.L_x_47) ;  /* 0x0000000400589947 */ /* 0x000fec0003800000 */
[----:B-1----:R-:W-:Y:S02]  /*1530*/  SHF.R.U32.HI R2, RZ, 0x5, R0 ;  /* 0x00000005ff027819 */ /* 0x002fe40000011600 */
[----:B------:R-:W-:Y:S02]  /*1540*/  CS2R R24, SRZ ;  /* 0x0000000000187805 */ /* 0x000fe4000001ff00 */
[----:B------:R-:W-:Y:S02]  /*1550*/  CS2R R26, SRZ ;  /* 0x00000000001a7805 */ /* 0x000fe4000001ff00 */
[----:B------:R-:W-:Y:S02]  /*1560*/  CS2R R28, SRZ ;  /* 0x00000000001c7805 */ /* 0x000fe4000001ff00 */
[----:B------:R-:W-:Y:S02]  /*1570*/  R2UR UR17, R2 ;  /* 0x00000000021172ca */ /* 0x000fe400000e0000 */
[----:B------:R-:W-:-:S02]  /*1580*/  CS2R R30, SRZ ;  /* 0x00000000001e7805 */ /* 0x000fc4000001ff00 */
[----:B------:R-:W-:Y:S02]  /*1590*/  CS2R R32, SRZ ;  /* 0x0000000000207805 */ /* 0x000fe4000001ff00 */
[----:B------:R-:W-:Y:S02]  /*15a0*/  CS2R R34, SRZ ;  /* 0x0000000000227805 */ /* 0x000fe4000001ff00 */
[----:B------:R-:W-:Y:S02]  /*15b0*/  CS2R R36, SRZ ;  /* 0x0000000000247805 */ /* 0x000fe4000001ff00 */
[----:B------:R-:W-:Y:S02]  /*15c0*/  CS2R R38, SRZ ;  /* 0x0000000000267805 */ /* 0x000fe4000001ff00 */
[----:B------:R-:W-:Y:S02]  /*15d0*/  CS2R R40, SRZ ;  /* 0x0000000000287805 */ /* 0x000fe4000001ff00 */
[----:B------:R-:W-:-:S02]  /*15e0*/  CS2R R42, SRZ ;  /* 0x00000000002a7805 */ /* 0x000fc4000001ff00 */
[----:B------:R-:W-:Y:S02]  /*15f0*/  CS2R R44, SRZ ;  /* 0x00000000002c7805 */ /* 0x000fe4000001ff00 */
[----:B------:R-:W-:Y:S02]  /*1600*/  CS2R R46, SRZ ;  /* 0x00000000002e7805 */ /* 0x000fe4000001ff00 */
[----:B------:R-:W-:Y:S02]  /*1610*/  CS2R R48, SRZ ;  /* 0x0000000000307805 */ /* 0x000fe4000001ff00 */
[----:B------:R-:W-:Y:S02]  /*1620*/  CS2R R50, SRZ ;  /* 0x0000000000327805 */ /* 0x000fe4000001ff00 */
[----:B------:R-:W-:Y:S02]  /*1630*/  CS2R R52, SRZ ;  /* 0x0000000000347805 */ /* 0x000fe4000001ff00 */
[----:B------:R-:W-:Y:S01]  /*1640*/  CS2R R54, SRZ ;  /* 0x0000000000367805 */ /* 0x000fe2000001ff00 */
[----:B------:R-:W-:Y:S01]  /*1650*/  UMOV UR5, URZ ;  /* 0x0000003f00057c82 */ /* 0x000fe20008000000 */
[----:B------:R-:W-:-:S05]  /*1660*/  UMOV UR10, URZ ;  /* 0x0000003f000a7c82 */ /* 0x000fca0008000000 */
.L_x_49:
[----:B----4-:R-:W-:Y:S01]  /*1670*/  BAR.SYNC.DEFER_BLOCKING 0x0 ;  /* 0x0000000000007b1d */ /* 0x010fe20000010000 */
[----:B------:R-:W-:Y:S01]  /*1680*/  ULEA UR20, UR5, UR16, 0x3 ;  /* 0x0000001005147291 */ /* 0x000fe2000f8e183f */
[----:B------:R-:W-:Y:S01]  /*1690*/  @!P2 IMAD.MOV.U32 R2, RZ, RZ, 0x6000 ;  /* 0x00006000ff02a424 */ /* 0x000fe200078e00ff */
[----:B------:R-:W-:Y:S01]  /*16a0*/  ELECT P0, URZ, PT ;  /* 0x00000000003f782f */ /* 0x000fe20003800000 */
[----:B------:R-:W-:-:S03]  /*16b0*/  ULEA UR8, UR5, UR16, 0xe ;  /* 0x0000001005087291 */ /* 0x000fc6000f8e703f */
[----:B------:R-:W-:Y:S02]  /*16c0*/  ISETP.LT.U32.AND P0, PT, R6, 0x20, P0 ;  /* 0x000000200600780c */ /* 0x000fe40000701070 */
[----:B------:R-:W-:Y:S01]  /*16d0*/  ELECT P1, URZ, PT ;  /* 0x00000000003f782f */ /* 0x000fe20003820000 */
[----:B------:R-:W-:-:S03]  /*16e0*/  ULEA UR12, UR5, UR16, 0xd ;  /* 0x00000010050c7291 */ /* 0x000fc6000f8e683f */
[----:B------:R-:W-:Y:S01]  /*16f0*/  ISETP.LT.U32.AND P1, PT, R6, 0x20, P1 ;  /* 0x000000200600780c */ /* 0x000fe20000f21070 */
[----:B------:R-:W-:Y:S01]  /*1700*/  UMOV UR14, UR10 ;  /* 0x0000000a000e7c82 */ /* 0x000fe20008000000 */
[----:B------:R-:W-:-:S05]  /*1710*/  UIADD3 UR12, UR12, 0xc000, URZ ;  /* 0x0000c0000c0c7890 */ /* 0x000fca000fffe03f */
[----:B------:R-:W-:Y:S01]  /*1720*/  VOTEU.ANY UP0, P0 ;  /* 0x00000000003f7886 */ /* 0x000fe20000000100 */
[----:B------:R-:W-:Y:S01]  /*1730*/  VOTEU.ANY UP2, P0 ;  /* 0x00000000003f7886 */ /* 0x000fe20000040100 */
[----:B------:R1:W-:Y:S01]  /*1740*/  @!P2 SYNCS.ARRIVE.TRANS64 RZ, [UR20+0x12000], R2 ;  /* 0x01200002ffffa9a7 */ /* 0x0003e20008000014 */
[----:B------:R4:W-:Y:S06]  /*1750*/  MEMBAR.ALL.CTA ;  /* 0x0000000000007992 */ /* 0x0009ec0000008000 */
[----:B----4-:R-:W4:Y:S01]  /*1760*/  FENCE.VIEW.ASYNC.S ;  /* 0x00000000000073c6 */ /* 0x010f220000000000 */
[----:B------:R-:W-:Y:S01]  /*1770*/  @UP0 UIADD3 UR9, UR20, 0x12000, URZ ;  /* 0x0001200014090890 */ /* 0x000fe2000fffe03f */
[----:B--2---:R-:W-:Y:S01]  /*1780*/  @UP0 UMOV UR6, UR24 ;  /* 0x0000001800060c82 */ /* 0x004fe20008000000 */
[----:B------:R-:W-:Y:S01]  /*1790*/  @UP0 UMOV UR7, UR25 ;  /* 0x0000001900070c82 */ /* 0x000fe20008000000 */
[----:B----4-:R-:W-:Y:S01]  /*17a0*/  VOTEU.ANY UP1, P1 ;  /* 0x00000000003f7886 */ /* 0x010fe20000820100 */
[----:B------:R-:W-:Y:S01]  /*17b0*/  VOTEU.ANY UP3, P1 ;  /* 0x00000000003f7886 */ /* 0x000fe20000860100 */
[----:B-1----:R-:W-:-:S03]  /*17c0*/  IMAD.U32 R2, RZ, RZ, UR4 ;  /* 0x00000004ff027e24 */ /* 0x002fc6000f8e00ff */
[----:B------:R-:W-:Y:S01]  /*17d0*/  @UP1 UIADD3 UR13, UR20, 0x12000, URZ ;  /* 0x00012000140d1890 */ /* 0x000fe2000fffe03f */
[----:B------:R-:W-:Y:S01]  /*17e0*/  @UP1 UMOV UR18, UR26 ;  /* 0x0000001a00121c82 */ /* 0x000fe20008000000 */
[----:B------:R-:W-:Y:S01]  /*17f0*/  @UP1 UMOV UR19, UR27 ;  /* 0x0000001b00131c82 */ /* 0x000fe20008000000 */
[----:B------:R-:W-:Y:S01]  /*1800*/  SHF.L.U32 R2, R2, 0x1f, RZ ;  /* 0x0000001f02027819 */ /* 0x000fe200000006ff */
[----:B------:R-:W-:Y:S06]  /*1810*/  BAR.SYNC.DEFER_BLOCKING 0x0 ;  /* 0x0000000000007b1d */ /* 0x000fec0000010000 */
[----:B------:R1:W-:Y:S02]  /*1820*/  @UP2 UTMALDG.2D [UR8], [UR6] ;  /* 0x00000008060025b4 */ /* 0x0003e40008008000 */
[----:B------:R-:W-:Y:S06]  /*1830*/  BAR.SYNC.DEFER_BLOCKING 0x0 ;  /* 0x0000000000007b1d */ /* 0x000fec0000010000 */
[----:B------:R1:W-:Y:S02]  /*1840*/  @UP3 UTMALDG.2D [UR12], [UR18] ;  /* 0x0000000c120035b4 */ /* 0x0003e40008008000 */
[----:B------:R-:W-:Y:S06]  /*1850*/  BAR.SYNC.DEFER_BLOCKING 0x0 ;  /* 0x0000000000007b1d */ /* 0x000fec0000010000 */
[----:B------:R-:W2:Y:S02]  /*1860*/  SYNCS.PHASECHK.TRANS64.TRYWAIT P0, [UR20+0x12000], R2 ;  /* 0x01200002ff0075a7 */ /* 0x000ea40008000154 */
[----:B-12---:R-:W-:Y:S05]  /*1870*/  @!P0 BRA `(.L_x_48) ;  /* 0x00000004006c8947 */ /* 0x006fea0003800000 */
.L_x_50:
[----:B------:R-:W-:Y:S01]  /*1880*/  USHF.L.U32 UR6, UR17, 0x7, URZ ;  /* 0x0000000711067899 */ /* 0x000fe2000800063f */
[----:B------:R-:W-:Y:S02]  /*1890*/  WARPGROUP.DEPBAR.LE gsb0, 0x0 ;  /* 0x00008000000079c5 */ /* 0x000fe40000010000 */
[----:B------:R-:W-:Y:S01]  /*18a0*/  USHF.R.U32.HI UR22, URZ, 0x4, UR12 ;  /* 0x000000043f167899 */ /* 0x000fe2000801160c */
[----:B------:R-:W-:Y:S01]  /*18b0*/  WARPGROUP.ARRIVE ;  /* 0x00000000000079c5 */ /* 0x000fe20000000000 */
[----:B------:R-:W-:Y:S01]  /*18c0*/  ULOP3.LUT UR6, UR6, 0x200, URZ, 0xc0, !UPT ;  /* 0x0000020006067892 */ /* 0x000fe2000f8ec03f */
[----:B------:R-:W1:Y:S01]  /*18d0*/  LDC R2, c[0x0][0x230] ;  /* 0x00008c00ff027b82 */ /* 0x000e620000000800 */
[----:B------:R-:W-:Y:S02]  /*18e0*/  USGXT.U32 UR22, UR22, 0xe ;  /* 0x0000000e1616789a */ /* 0x000fe40008000000 */
[----:B------:R-:W-:Y:S01]  /*18f0*/  ULEA.HI UR6, UR8, UR6, URZ, 0x1c ;  /* 0x0000000608067291 */ /* 0x000fe2000f8fe03f */
[----:B------:R-:W-:Y:S01]  /*1900*/  UMOV UR21, 0x40000040 ;  /* 0x4000004000157882 */ /* 0x000fe20000000000 */
[----:B------:R-:W-:-:S02]  /*1910*/  UMOV UR23, 0x40000040 ;  /* 0x4000004000177882 */ /* 0x000fc40000000000 */
[----:B------:R-:W-:Y:S01]  /*1920*/  ULOP3.LUT UR20, UR6, 0x3fff, URZ, 0xc0, !UPT ;  /* 0x00003fff06147892 */ /* 0x000fe2000f8ec03f */
[----:B------:R-:W-:Y:S02]  /*1930*/  UMOV UR7, URZ ;  /* 0x0000003f00077c82 */ /* 0x000fe40008000000 */
[----:B------:R-:W-:Y:S01]  /*1940*/  UMOV UR6, URZ ;  /* 0x0000003f00067c82 */ /* 0x000fe20008000000 */
[----:B------:R-:W-:Y:S02]  /*1950*/  UIADD3 UR10, UR10, 0x40, URZ ;  /* 0x000000400a0a7890 */ /* 0x000fe4000fffe03f */
[----:B------:R-:W-:-:S03]  /*1960*/  UIADD3 UR5, UR5, 0x1, URZ ;  /* 0x0000000105057890 */ /* 0x000fc6000fffe03f */
[----:B------:R-:W-:Y:S01]  /*1970*/  HGMMA.64x64x16.F32 R24, gdesc[UR20], R24 ;  /* 0x00e00000141879f0 */ /* 0x000fe20008700818 */
[----:B------:R-:W-:Y:S02]  /*1980*/  UIADD3 UR20, UP0, UR20, 0x2, URZ ;  /* 0x0000000214147890 */ /* 0x000fe4000ff1e03f */
[----:B------:R-:W-:Y:S02]  /*1990*/  UIADD3 UR22, UP1, UR22, 0x2, URZ ;  /* 0x0000000216167890 */ /* 0x000fe4000ff3e03f */
[----:B------:R-:W-:Y:S02]  /*19a0*/  UIADD3.X UR21, UR6, 0x40000040, URZ, UP0, !UPT ;  /* 0x4000004006157890 */ /* 0x000fe400087fe43f */
[----:B------:R-:W-:Y:S01]  /*19b0*/  UIADD3.X UR23, UR7, 0x40000040, URZ, UP1, !UPT ;  /* 0x4000004007177890 */ /* 0x000fe20008ffe43f */
[----:B-1----:R-:W-:Y:S01]  /*19c0*/  ISETP.LE.AND P0, PT, R2, UR10, PT ;  /* 0x0000000a02007c0c */ /* 0x002fe2000bf03270 */
[----:B------:R-:W-:Y:S02]  /*19d0*/  UIADD3.64 UR32, UR20, 0x2, URZ ;  /* 0x0000000214207897 */ /* 0x000fe4000fffe03f */
[----:B------:R-:W-:-:S02]  /*19e0*/  UIADD3.64 UR34, UR22, 0x2, URZ ;  /* 0x0000000216227897 */ /* 0x000fc4000fffe03f */
[----:B------:R-:W-:-:S04]  /*19f0*/  UISETP.NE.U32.AND UP0, UPT, UR5, 0x3, UPT ;  /* 0x000000030500788c */ /* 0x000fc8000bf05070 */
[----:B------:R-:W-:Y:S02]  /*1a00*/  USEL UR6, URZ, 0x1, UP0 ;  /* 0x000000013f067887 */ /* 0x000fe40008000000 */
[----:B------:R-:W-:Y:S02]  /*1a10*/  USEL UR5, UR5, URZ, UP0 ;  /* 0x0000003f05057287 */ /* 0x000fe40008000000 */
[----:B------:R-:W-:Y:S01]  /*1a20*/  ULOP3.LUT UR4, UR4, UR6, URZ, 0x3c, !UPT ;  /* 0x0000000604047292 */ /* 0x000fe2000f8e3c3f */
[----:B------:R-:W-:Y:S01]  /*1a30*/  HGMMA.64x64x16.F32 R24, gdesc[UR20], R24 ;  /* 0x00e00000141879f0 */ /* 0x000fe20008700818 */
[----:B------:R-:W-:Y:S02]  /*1a40*/  UIADD3.64 UR20, UR20, 0x4, URZ ;  /* 0x0000000414147897 */ /* 0x000fe4000fffe03f */
[----:B------:R-:W-:Y:S01]  /*1a50*/  UIADD3.64 UR22, UR22, 0x4, URZ ;  /* 0x0000000416167897 */ /* 0x000fe2000fffe03f */
[----:B------:R-:W-:Y:S08]  /*1a60*/  HGMMA.64x64x16.F32 R24, gdesc[UR32], R24 ;  /* 0x00e00000201879f0 */ /* 0x000ff00008700818 */
[----:B------:R-:W-:Y:S01]  /*1a70*/  HGMMA.64x64x16.F32 R24, gdesc[UR20], R24, gsb0 ;  /* 0x00e00000141879f0 */ /* 0x000fe20008000818 */
[----:B------:R-:W-:Y:S05]  /*1a80*/  @!P0 BRA `(.L_x_49) ;  /* 0xfffffff800f88947 */ /* 0x000fea000383ffff */
.L_x_47:
[----:B------:R-:W-:Y:S02]  /*1a90*/  WARPGROUP.DEPBAR.LE gsb0, 0x0 ;  /* 0x00008000000079c5 */ /* 0x000fe40000010000 */
[----:B----4-:R-:W-:Y:S01]  /*1aa0*/  BAR.SYNC.DEFER_BLOCKING 0x0 ;  /* 0x0000000000007b1d */ /* 0x010fe20000010000 */
[C---:B-1----:R-:W-:Y:S01]  /*1ab0*/  IMAD.SHL.U32 R2, R0.reuse, 0x80, RZ ;  /* 0x0000008000027824 */ /* 0x042fe200078e00ff */
[----:B------:R-:W-:Y:S01]  /*1ac0*/  F2FP.F16.F32.PACK_AB R24, R25, R24 ;  /* 0x000000181918723e */ /* 0x000fe200000000ff */
[----:B------:R-:W-:Y:S01]  /*1ad0*/  IMAD.SHL.U32 R3, R0, 0x40, RZ ;  /* 0x0000004000037824 */ /* 0x000fe200078e00ff */
[----:B------:R-:W-:Y:S02]  /*1ae0*/  F2FP.F16.F32.PACK_AB R25, R27, R26 ;  /* 0x0000001a1b19723e */ /* 0x000fe400000000ff */
[----:B------:R-:W-:Y:S02]  /*1af0*/  ELECT P0, URZ, PT ;  /* 0x00000000003f782f */ /* 0x000fe40003800000 */
[----:B------:R-:W-:Y:S01]  /*1b00*/  LOP3.LUT R2, R2, 0x780, RZ, 0xc0, !PT ;  /* 0x0000078002027812 */ /* 0x000fe200078ec0ff */
[----:B------:R-:W-:Y:S01]  /*1b10*/  UMOV UR17, UR15 ;  /* 0x0000000f00117c82 */ /* 0x000fe20008000000 */
[----:B------:R-:W-:Y:S01]  /*1b20*/  F2FP.F16.F32.PACK_AB R32, R33, R32 ;  /* 0x000000202120723e */ /* 0x000fe200000000ff */
[----:B------:R-:W-:Y:S01]  /*1b30*/  UMOV UR18, UR11 ;  /* 0x0000000b00127c82 */ /* 0x000fe20008000000 */
[----:B---3--:R-:W-:Y:S01]  /*1b40*/  LOP3.LUT R4, R2, 0x3800, R3, 0xf8, !PT ;  /* 0x0000380002047812 */ /* 0x008fe200078ef803 */
[----:B------:R-:W-:Y:S01]  /*1b50*/  IMAD.SHL.U32 R2, R0, 0x10, RZ ;  /* 0x0000001000027824 */ /* 0x000fe200078e00ff */
[----:B------:R-:W-:-:S02]  /*1b60*/  F2FP.F16.F32.PACK_AB R26, R29, R28 ;  /* 0x0000001c1d1a723e */ /* 0x000fc400000000ff */
[----:B------:R-:W-:Y:S02]  /*1b70*/  F2FP.F16.F32.PACK_AB R27, R31, R30 ;  /* 0x0000001e1f1b723e */ /* 0x000fe400000000ff */
[----:B------:R-:W-:Y:S02]  /*1b80*/  LOP3.LUT R3, R2, 0x70, RZ, 0xc0, !PT ;  /* 0x0000007002037812 */ /* 0x000fe400078ec0ff */
[----:B------:R-:W-:Y:S02]  /*1b90*/  F2FP.F16.F32.PACK_AB R33, R35, R34 ;  /* 0x000000222321723e */ /* 0x000fe400000000ff */
[----:B------:R-:W-:Y:S02]  /*1ba0*/  LOP3.LUT R3, R3, 0x10, R0, 0x78, !PT ;  /* 0x0000001003037812 */ /* 0x000fe400078e7800 */
[----:B------:R-:W-:Y:S01]  /*1bb0*/  F2FP.F16.F32.PACK_AB R40, R41, R40 ;  /* 0x000000282928723e */ /* 0x000fe200000000ff */
[----:B------:R-:W1:Y:S02]  /*1bc0*/  @!P2 SYNCS.CCTL.IV [UR16+0x12000] ;  /* 0x01200000ff00a9b1 */ /* 0x000e640008000010 */
[----:B-1----:R-:W-:Y:S01]  /*1bd0*/  BAR.SYNC.DEFER_BLOCKING 0x0 ;  /* 0x0000000000007b1d */ /* 0x002fe20000010000 */
[----:B------:R-:W-:-:S02]  /*1be0*/  LOP3.LUT R3, R4, R3, RZ, 0xfc, !PT ;  /* 0x0000000304037212 */ /* 0x000fc400078efcff */
[----:B------:R-:W-:Y:S02]  /*1bf0*/  F2FP.F16.F32.PACK_AB R34, R37, R36 ;  /* 0x000000242522723e */ /* 0x000fe400000000ff */
[C---:B------:R-:W-:Y:S01]  /*1c00*/  LOP3.LUT R2, R3.reuse, 0x20, RZ, 0x3c, !PT ;  /* 0x0000002003027812 */ /* 0x040fe200078e3cff */
[C---:B------:R-:W-:Y:S01]  /*1c10*/  VIADD R0, R3.reuse, UR16 ;  /* 0x0000001003007c36 */ /* 0x040fe20008000000 */
[C---:B------:R-:W-:Y:S02]  /*1c20*/  LOP3.LUT R4, R3.reuse, 0x40, RZ, 0x3c, !PT ;  /* 0x0000004003047812 */ /* 0x040fe400078e3cff */
[----:B------:R-:W-:Y:S01]  /*1c30*/  LOP3.LUT R3, R3, 0x60, RZ, 0x3c, !PT ;  /* 0x0000006003037812 */ /* 0x000fe200078e3cff */
[----:B------:R-:W-:Y:S01]  /*1c40*/  VIADD R2, R2, UR16 ;  /* 0x0000001002027c36 */ /* 0x000fe20008000000 */
[----:B------:R-:W-:Y:S01]  /*1c50*/  F2FP.F16.F32.PACK_AB R35, R39, R38 ;  /* 0x000000262723723e */ /* 0x000fe200000000ff */
[----:B------:R-:W-:Y:S01]  /*1c60*/  VIADD R4, R4, UR16 ;  /* 0x0000001004047c36 */ /* 0x000fe20008000000 */
[----:B------:R-:W-:Y:S01]  /*1c70*/  F2FP.F16.F32.PACK_AB R41, R43, R42 ;  /* 0x0000002a2b29723e */ /* 0x000fe200000000ff */
[----:B------:R-:W-:Y:S01]  /*1c80*/  VIADD R3, R3, UR16 ;  /* 0x0000001003037c36 */ /* 0x000fe20008000000 */
[----:B------:R-:W-:-:S02]  /*1c90*/  F2FP.F16.F32.PACK_AB R48, R49, R48 ;  /* 0x000000303130723e */ /* 0x000fc400000000ff */
[----:B------:R-:W-:Y:S02]  /*1ca0*/  F2FP.F16.F32.PACK_AB R42, R45, R44 ;  /* 0x0000002c2d2a723e */ /* 0x000fe400000000ff */
[----:B------:R-:W-:Y:S02]  /*1cb0*/  F2FP.F16.F32.PACK_AB R43, R47, R46 ;  /* 0x0000002e2f2b723e */ /* 0x000fe400000000ff */
[----:B------:R-:W-:Y:S02]  /*1cc0*/  F2FP.F16.F32.PACK_AB R49, R51, R50 ;  /* 0x000000323331723e */ /* 0x000fe400000000ff */
[----:B------:R-:W-:Y:S01]  /*1cd0*/  F2FP.F16.F32.PACK_AB R50, R53, R52 ;  /* 0x000000343532723e */ /* 0x000fe200000000ff */
[----:B------:R-:W1:Y:S02]  /*1ce0*/  @!P2 SYNCS.CCTL.IV [UR16+0x12008] ;  /* 0x01200800ff00a9b1 */ /* 0x000e640008000010 */
[----:B-1----:R-:W-:Y:S01]  /*1cf0*/  BAR.SYNC.DEFER_BLOCKING 0x0 ;  /* 0x0000000000007b1d */ /* 0x002fe20000010000 */
[----:B------:R-:W-:-:S02]  /*1d00*/  F2FP.F16.F32.PACK_AB R51, R55, R54 ;  /* 0x000000363733723e */ /* 0x000fc400000000ff */
[----:B------:R-:W-:-:S13]  /*1d10*/  ISETP.LT.U32.AND P0, PT, R6, 0x20, P0 ;  /* 0x000000200600780c */ /* 0x000fda0000701070 */
[----:B------:R-:W-:Y:S01]  /*1d20*/  VOTEU.ANY UP0, P0 ;  /* 0x00000000003f7886 */ /* 0x000fe20000000100 */
[----:B------:R-:W-:-:S04]  /*1d30*/  VOTEU.ANY UP1, P0 ;  /* 0x00000000003f7886 */ /* 0x000fc80000020100 */
[----:B--2---:R-:W-:Y:S01]  /*1d40*/  @UP0 UMOV UR6, UR28 ;  /* 0x0000001c00060c82 */ /* 0x004fe20008000000 */
[----:B------:R-:W-:Y:S01]  /*1d50*/  @UP0 UMOV UR7, UR29 ;  /* 0x0000001d00070c82 */ /* 0x000fe20008000000 */
[----:B------:R-:W1:Y:S02]  /*1d60*/  @!P2 SYNCS.CCTL.IV [UR16+0x12010] ;  /* 0x01201000ff00a9b1 */ /* 0x000e640008000010 */
[----:B-1----:R-:W-:Y:S04]  /*1d70*/  STSM.16.M88.4 [R0], R24 ;  /* 0x0000001800007844 */ /* 0x002fe80000000200 */
[----:B------:R-:W-:Y:S04]  /*1d80*/  STSM.16.M88.4 [R2], R32 ;  /* 0x0000002002007844 */ /* 0x000fe80000000200 */
[----:B------:R-:W-:Y:S04]  /*1d90*/  STSM.16.M88.4 [R4], R40 ;  /* 0x0000002804007844 */ /* 0x000fe80000000200 */
[----:B------:R-:W-:Y:S01]  /*1da0*/  STSM.16.M88.4 [R3], R48 ;  /* 0x0000003003007844 */ /* 0x000fe20000000200 */
[----:B------:R1:W-:Y:S06]  /*1db0*/  MEMBAR.ALL.CTA ;  /* 0x0000000000007992 */ /* 0x0003ec0000008000 */
[----:B-1----:R-:W1:Y:S02]  /*1dc0*/  FENCE.VIEW.ASYNC.S ;  /* 0x00000000000073c6 */ /* 0x002e640000000000 */
[----:B-1----:R-:W-:Y:S06]  /*1dd0*/  BAR.SYNC.DEFER_BLOCKING 0x0 ;  /* 0x0000000000007b1d */ /* 0x002fec0000010000 */
[----:B------:R1:W-:Y:S01]  /*1de0*/  @UP1 UTMASTG.2D [UR16], [UR6] ;  /* 0x00000010060013b5 */ /* 0x0003e20008008000 */
[----:B------:R0:W-:Y:S01]  /*1df0*/  UTMACMDFLUSH ;  /* 0x00000000000079b7 */ /* 0x0001e20000000000 */
[----:B------:R-:W-:-:S04]  /*1e00*/  DEPBAR.LE SB0, 0x0 ;  /* 0x000080000000791a */ /* 0x000fc80000000000 */
[----:B------:R-:W-:Y:S06]  /*1e10*/  BAR.SYNC.DEFER_BLOCKING 0x0 ;  /* 0x0000000000007b1d */ /* 0x000fec0000010000 */
[----:B-1----:R-:W-:Y:S05]  /*1e20*/  EXIT ;  /* 0x000000000000794d */ /* 0x002fea0003800000 */
.L_x_48:
[----:B------:R-:W1:Y:S02]  /*1e30*/  SYNCS.PHASECHK.TRANS64.TRYWAIT P0, [UR20+0x12000], R2 ;  /* 0x01200002ff0075a7 */ /* 0x000e640008000154 */
[----:B-1----:R-:W-:Y:S05]  /*1e40*/  @!P0 BRA `(.L_x_48) ;  /* 0xfffffffc00f88947 */ /* 0x002fea000383ffff */
[----:B------:R-:W-:Y:S05]  /*1e50*/  BRA `(.L_x_50) ;  /* 0xfffffff800887947 */ /* 0x000fea000383ffff */
.L_x_51:
[----:B------:R-:W-:-:S00]  /*1e60*/  BRA `(.L_x_51) ;  /* 0xfffffffc00fc7947 */ /* 0x000fc0000383ffff */
[----:B------:R-:W-:-:S00]  /*1e70*/  NOP ;  /* 0x0000000000007918 */ /* 0x000fc00000000000 */
        /* <DEDUP_REMOVED lines=8> */
.L_x_52:


//--------------------- .nv.shared.gluon_wgmma    --------------------------
	.section	.nv.shared.gluon_wgmma,"aw",@nobits
	.sectionflags	@""
	.align	16
	.zero		1024


//--------------------- .nv.shared.reserved.0     --------------------------
	.section	.nv.shared.reserved.0,"aw",@nobits
	.weak		__nv_reservedSMEM_offset_0_alias
	.size		__nv_reservedSMEM_offset_0_alias, 0, 0
	.other		__nv_reservedSMEM_offset_0_alias,@"STO_CUDA_RESERVED_SHARED STV_DEFAULT"
__nv_reservedSMEM_offset_0_alias:
	.zero		0


//--------------------- .nv.constant0.gluon_wgmma --------------------------
	.section	.nv.constant0.gluon_wgmma,"a",@progbits
	.sectionflags	@""
	.align	4
.nv.constant0.gluon_wgmma:
	.zero		608


//--------------------- SYMBOLS --------------------------

	.type		.nv.reservedSmem.offset0,@object
	.size		.nv.reservedSmem.offset0,0x4
